//
// Generated by NVIDIA NVVM Compiler
//
// Compiler Build ID: CL-36424714
// Cuda compilation tools, release 13.0, V13.0.88
// Based on NVVM 20.0.0
//

.version 9.0
.target sm_100
.address_size 64

	// .globl	_Z12im2colKernelPKfPfiiiii
// _ZZ12matMulSharedPKfS0_PfiiiE2As has been demoted
// _ZZ12matMulSharedPKfS0_PfiiiE2Bs has been demoted

.visible .entry _Z12im2colKernelPKfPfiiiii(
	.param .u64 .ptr .align 1 _Z12im2colKernelPKfPfiiiii_param_0,
	.param .u64 .ptr .align 1 _Z12im2colKernelPKfPfiiiii_param_1,
	.param .u32 _Z12im2colKernelPKfPfiiiii_param_2,
	.param .u32 _Z12im2colKernelPKfPfiiiii_param_3,
	.param .u32 _Z12im2colKernelPKfPfiiiii_param_4,
	.param .u32 _Z12im2colKernelPKfPfiiiii_param_5,
	.param .u32 _Z12im2colKernelPKfPfiiiii_param_6
)
{
	.reg .pred 	%p<42>;
	.reg .b32 	%r<53>;
	.reg .b32 	%f<37>;
	.reg .b64 	%rd<35>;

	ld.param.u64 	%rd17, [_Z12im2colKernelPKfPfiiiii_param_0];
	ld.param.u64 	%rd16, [_Z12im2colKernelPKfPfiiiii_param_1];
	ld.param.u32 	%r28, [_Z12im2colKernelPKfPfiiiii_param_2];
	ld.param.u32 	%r29, [_Z12im2colKernelPKfPfiiiii_param_3];
	ld.param.u32 	%r32, [_Z12im2colKernelPKfPfiiiii_param_4];
	ld.param.u32 	%r30, [_Z12im2colKernelPKfPfiiiii_param_5];
	ld.param.u32 	%r31, [_Z12im2colKernelPKfPfiiiii_param_6];
	cvta.to.global.u64 	%rd1, %rd17;
	mov.u32 	%r33, %ctaid.x;
	mov.u32 	%r34, %ntid.x;
	mov.u32 	%r35, %tid.x;
	mad.lo.s32 	%r51, %r33, %r34, %r35;
	mul.lo.s32 	%r2, %r30, %r32;
	setp.ge.s32 	%p10, %r51, %r2;
	@%p10 bra 	$L__BB0_21;
	div.s32 	%r37, %r51, %r30;
	mul.lo.s32 	%r38, %r37, %r30;
	sub.s32 	%r39, %r51, %r38;
	mul.lo.s32 	%r40, %r37, %r31;
	mul.lo.s32 	%r3, %r39, %r31;
	setp.gt.s32 	%p11, %r40, 0;
	setp.le.s32 	%p12, %r40, %r28;
	and.pred  	%p13, %p11, %p12;
	setp.gt.s32 	%p14, %r3, 0;
	setp.le.s32 	%p15, %r3, %r29;
	and.pred  	%p16, %p14, %p15;
	and.pred  	%p1, %p13, %p16;
	setp.gt.s32 	%p18, %r3, -1;
	setp.lt.s32 	%p19, %r3, %r29;
	and.pred  	%p20, %p18, %p19;
	and.pred  	%p2, %p13, %p20;
	add.s32 	%r41, %r3, 1;
	setp.gt.s32 	%p22, %r3, -2;
	setp.lt.s32 	%p23, %r41, %r29;
	and.pred  	%p24, %p22, %p23;
	and.pred  	%p3, %p13, %p24;
	setp.gt.s32 	%p26, %r40, -1;
	setp.lt.s32 	%p27, %r40, %r28;
	and.pred  	%p28, %p26, %p27;
	and.pred  	%p4, %p28, %p16;
	and.pred  	%p5, %p28, %p20;
	and.pred  	%p6, %p28, %p24;
	add.s32 	%r42, %r40, 1;
	setp.gt.s32 	%p29, %r40, -2;
	setp.lt.s32 	%p30, %r42, %r28;
	and.pred  	%p31, %p29, %p30;
	and.pred  	%p7, %p31, %p16;
	and.pred  	%p8, %p31, %p20;
	and.pred  	%p9, %p31, %p24;
	mul.lo.s32 	%r4, %r2, 9;
	mul.lo.s32 	%r50, %r40, %r29;
	mul.lo.s32 	%r6, %r29, %r28;
	mad.lo.s32 	%r43, %r37, %r29, %r39;
	mul.lo.s32 	%r49, %r31, %r43;
	add.s32 	%r48, %r50, %r29;
	add.s32 	%r47, %r3, %r48;
	add.s32 	%r44, %r40, -1;
	mul.lo.s32 	%r46, %r29, %r44;
	add.s32 	%r45, %r3, %r46;
	cvta.to.global.u64 	%rd2, %rd16;
	mov.b32 	%r52, 1;
	cvt.s64.s32 	%rd3, %r3;
	not.pred 	%p32, %p1;
	not.pred 	%p33, %p2;
	mul.wide.s32 	%rd6, %r2, 4;
	not.pred 	%p34, %p3;
	not.pred 	%p35, %p4;
	not.pred 	%p36, %p5;
	not.pred 	%p37, %p6;
	not.pred 	%p38, %p7;
	not.pred 	%p39, %p8;
	not.pred 	%p40, %p9;
$L__BB0_2:
	cvt.s64.s32 	%rd18, %r46;
	add.s64 	%rd19, %rd3, %rd18;
	shl.b64 	%rd20, %rd19, 2;
	add.s64 	%rd4, %rd1, %rd20;
	mov.f32 	%f28, 0f00000000;
	@%p32 bra 	$L__BB0_4;
	ld.global.f32 	%f28, [%rd4+-4];
$L__BB0_4:
	mul.wide.s32 	%rd21, %r51, 4;
	add.s64 	%rd5, %rd2, %rd21;
	st.global.f32 	[%rd5], %f28;
	mov.f32 	%f29, 0f00000000;
	@%p33 bra 	$L__BB0_6;
	mul.wide.s32 	%rd22, %r45, 4;
	add.s64 	%rd23, %rd1, %rd22;
	ld.global.f32 	%f29, [%rd23];
$L__BB0_6:
	add.s64 	%rd7, %rd5, %rd6;
	st.global.f32 	[%rd7], %f29;
	mov.f32 	%f30, 0f00000000;
	@%p34 bra 	$L__BB0_8;
	ld.global.f32 	%f30, [%rd4+4];
$L__BB0_8:
	add.s64 	%rd8, %rd7, %rd6;
	st.global.f32 	[%rd8], %f30;
	cvt.s64.s32 	%rd24, %r50;
	add.s64 	%rd25, %rd3, %rd24;
	shl.b64 	%rd26, %rd25, 2;
	add.s64 	%rd9, %rd1, %rd26;
	mov.f32 	%f31, 0f00000000;
	@%p35 bra 	$L__BB0_10;
	ld.global.f32 	%f31, [%rd9+-4];
$L__BB0_10:
	add.s64 	%rd10, %rd8, %rd6;
	st.global.f32 	[%rd10], %f31;
	mov.f32 	%f32, 0f00000000;
	@%p36 bra 	$L__BB0_12;
	mul.wide.s32 	%rd27, %r49, 4;
	add.s64 	%rd28, %rd1, %rd27;
	ld.global.f32 	%f32, [%rd28];
$L__BB0_12:
	add.s64 	%rd11, %rd10, %rd6;
	st.global.f32 	[%rd11], %f32;
	mov.f32 	%f33, 0f00000000;
	@%p37 bra 	$L__BB0_14;
	ld.global.f32 	%f33, [%rd9+4];
$L__BB0_14:
	add.s64 	%rd12, %rd11, %rd6;
	st.global.f32 	[%rd12], %f33;
	cvt.s64.s32 	%rd29, %r48;
	add.s64 	%rd30, %rd3, %rd29;
	shl.b64 	%rd31, %rd30, 2;
	add.s64 	%rd13, %rd1, %rd31;
	mov.f32 	%f34, 0f00000000;
	@%p38 bra 	$L__BB0_16;
	ld.global.f32 	%f34, [%rd13+-4];
$L__BB0_16:
	add.s64 	%rd14, %rd12, %rd6;
	st.global.f32 	[%rd14], %f34;
	mov.f32 	%f35, 0f00000000;
	@%p39 bra 	$L__BB0_18;
	mul.wide.s32 	%rd32, %r47, 4;
	add.s64 	%rd33, %rd1, %rd32;
	ld.global.f32 	%f35, [%rd33];
$L__BB0_18:
	add.s64 	%rd15, %rd14, %rd6;
	st.global.f32 	[%rd15], %f35;
	mov.f32 	%f36, 0f00000000;
	@%p40 bra 	$L__BB0_20;
	ld.global.f32 	%f36, [%rd13+4];
$L__BB0_20:
	add.s64 	%rd34, %rd15, %rd6;
	st.global.f32 	[%rd34], %f36;
	add.s32 	%r52, %r52, 9;
	add.s32 	%r51, %r51, %r4;
	add.s32 	%r50, %r50, %r6;
	add.s32 	%r49, %r49, %r6;
	add.s32 	%r48, %r48, %r6;
	add.s32 	%r47, %r47, %r6;
	add.s32 	%r46, %r46, %r6;
	add.s32 	%r45, %r45, %r6;
	setp.ne.s32 	%p41, %r52, 28;
	@%p41 bra 	$L__BB0_2;
$L__BB0_21:
	ret;

}
	// .globl	_Z12matMulSharedPKfS0_Pfiii
.visible .entry _Z12matMulSharedPKfS0_Pfiii(
	.param .u64 .ptr .align 1 _Z12matMulSharedPKfS0_Pfiii_param_0,
	.param .u64 .ptr .align 1 _Z12matMulSharedPKfS0_Pfiii_param_1,
	.param .u64 .ptr .align 1 _Z12matMulSharedPKfS0_Pfiii_param_2,
	.param .u32 _Z12matMulSharedPKfS0_Pfiii_param_3,
	.param .u32 _Z12matMulSharedPKfS0_Pfiii_param_4,
	.param .u32 _Z12matMulSharedPKfS0_Pfiii_param_5
)
{
	.reg .pred 	%p<12>;
	.reg .b32 	%r<42>;
	.reg .b32 	%f<63>;
	.reg .b64 	%rd<13>;
	// demoted variable
	.shared .align 4 .b8 _ZZ12matMulSharedPKfS0_PfiiiE2As[1024];
	// demoted variable
	.shared .align 4 .b8 _ZZ12matMulSharedPKfS0_PfiiiE2Bs[1024];
	ld.param.u64 	%rd4, [_Z12matMulSharedPKfS0_Pfiii_param_0];
	ld.param.u64 	%rd5, [_Z12matMulSharedPKfS0_Pfiii_param_1];
	ld.param.u64 	%rd6, [_Z12matMulSharedPKfS0_Pfiii_param_2];
	ld.param.u32 	%r23, [_Z12matMulSharedPKfS0_Pfiii_param_3];
	ld.param.u32 	%r24, [_Z12matMulSharedPKfS0_Pfiii_param_4];
	ld.param.u32 	%r25, [_Z12matMulSharedPKfS0_Pfiii_param_5];
	mov.u32 	%r26, %ctaid.y;
	mov.u32 	%r27, %ntid.y;
	mov.u32 	%r39, %tid.y;
	mad.lo.s32 	%r2, %r26, %r27, %r39;
	mov.u32 	%r28, %ctaid.x;
	mov.u32 	%r29, %ntid.x;
	mov.u32 	%r37, %tid.x;
	mad.lo.s32 	%r4, %r28, %r29, %r37;
	setp.lt.s32 	%p1, %r25, 1;
	mov.f32 	%f62, 0f00000000;
	@%p1 bra 	$L__BB1_7;
	add.s32 	%r30, %r25, 15;
	shr.u32 	%r31, %r30, 4;
	shl.b32 	%r32, %r39, 6;
	mov.u32 	%r33, _ZZ12matMulSharedPKfS0_PfiiiE2As;
	add.s32 	%r5, %r33, %r32;
	shl.b32 	%r34, %r37, 2;
	add.s32 	%r6, %r5, %r34;
	mov.u32 	%r35, _ZZ12matMulSharedPKfS0_PfiiiE2Bs;
	add.s32 	%r8, %r35, %r34;
	add.s32 	%r7, %r8, %r32;
	neg.s32 	%r41, %r31;
	mad.lo.s32 	%r40, %r39, %r24, %r4;
	shl.b32 	%r11, %r24, 4;
	mad.lo.s32 	%r38, %r25, %r2, %r37;
	cvta.to.global.u64 	%rd1, %rd4;
	cvta.to.global.u64 	%rd2, %rd5;
	mov.f32 	%f62, 0f00000000;
$L__BB1_2:
	setp.ge.s32 	%p2, %r2, %r23;
	mul.wide.s32 	%rd7, %r38, 4;
	add.s64 	%rd3, %rd1, %rd7;
	setp.ge.s32 	%p3, %r37, %r25;
	mov.f32 	%f60, 0f00000000;
	or.pred  	%p4, %p2, %p3;
	@%p4 bra 	$L__BB1_4;
	ld.global.f32 	%f60, [%rd3];
$L__BB1_4:
	setp.ge.s32 	%p5, %r4, %r24;
	st.shared.f32 	[%r6], %f60;
	setp.ge.s32 	%p6, %r39, %r25;
	mov.f32 	%f61, 0f00000000;
	or.pred  	%p7, %p5, %p6;
	@%p7 bra 	$L__BB1_6;
	mul.wide.s32 	%rd8, %r40, 4;
	add.s64 	%rd9, %rd2, %rd8;
	ld.global.f32 	%f61, [%rd9];
$L__BB1_6:
	st.shared.f32 	[%r7], %f61;
	bar.sync 	0;
	ld.shared.f32 	%f12, [%r5];
	ld.shared.f32 	%f13, [%r8];
	fma.rn.f32 	%f14, %f12, %f13, %f62;
	ld.shared.f32 	%f15, [%r5+4];
	ld.shared.f32 	%f16, [%r8+64];
	fma.rn.f32 	%f17, %f15, %f16, %f14;
	ld.shared.f32 	%f18, [%r5+8];
	ld.shared.f32 	%f19, [%r8+128];
	fma.rn.f32 	%f20, %f18, %f19, %f17;
	ld.shared.f32 	%f21, [%r5+12];
	ld.shared.f32 	%f22, [%r8+192];
	fma.rn.f32 	%f23, %f21, %f22, %f20;
	ld.shared.f32 	%f24, [%r5+16];
	ld.shared.f32 	%f25, [%r8+256];
	fma.rn.f32 	%f26, %f24, %f25, %f23;
	ld.shared.f32 	%f27, [%r5+20];
	ld.shared.f32 	%f28, [%r8+320];
	fma.rn.f32 	%f29, %f27, %f28, %f26;
	ld.shared.f32 	%f30, [%r5+24];
	ld.shared.f32 	%f31, [%r8+384];
	fma.rn.f32 	%f32, %f30, %f31, %f29;
	ld.shared.f32 	%f33, [%r5+28];
	ld.shared.f32 	%f34, [%r8+448];
	fma.rn.f32 	%f35, %f33, %f34, %f32;
	ld.shared.f32 	%f36, [%r5+32];
	ld.shared.f32 	%f37, [%r8+512];
	fma.rn.f32 	%f38, %f36, %f37, %f35;
	ld.shared.f32 	%f39, [%r5+36];
	ld.shared.f32 	%f40, [%r8+576];
	fma.rn.f32 	%f41, %f39, %f40, %f38;
	ld.shared.f32 	%f42, [%r5+40];
	ld.shared.f32 	%f43, [%r8+640];
	fma.rn.f32 	%f44, %f42, %f43, %f41;
	ld.shared.f32 	%f45, [%r5+44];
	ld.shared.f32 	%f46, [%r8+704];
	fma.rn.f32 	%f47, %f45, %f46, %f44;
	ld.shared.f32 	%f48, [%r5+48];
	ld.shared.f32 	%f49, [%r8+768];
	fma.rn.f32 	%f50, %f48, %f49, %f47;
	ld.shared.f32 	%f51, [%r5+52];
	ld.shared.f32 	%f52, [%r8+832];
	fma.rn.f32 	%f53, %f51, %f52, %f50;
	ld.shared.f32 	%f54, [%r5+56];
	ld.shared.f32 	%f55, [%r8+896];
	fma.rn.f32 	%f56, %f54, %f55, %f53;
	ld.shared.f32 	%f57, [%r5+60];
	ld.shared.f32 	%f58, [%r8+960];
	fma.rn.f32 	%f62, %f57, %f58, %f56;
	bar.sync 	0;
	add.s32 	%r41, %r41, 1;
	setp.ne.s32 	%p8, %r41, 0;
	add.s32 	%r40, %r40, %r11;
	add.s32 	%r39, %r39, 16;
	add.s32 	%r38, %r38, 16;
	add.s32 	%r37, %r37, 16;
	@%p8 bra 	$L__BB1_2;
$L__BB1_7:
	setp.ge.s32 	%p9, %r2, %r23;
	setp.ge.s32 	%p10, %r4, %r24;
	or.pred  	%p11, %p9, %p10;
	@%p11 bra 	$L__BB1_9;
	mad.lo.s32 	%r36, %r24, %r2, %r4;
	cvta.to.global.u64 	%rd10, %rd6;
	mul.wide.s32 	%rd11, %r36, 4;
	add.s64 	%rd12, %rd10, %rd11;
	st.global.f32 	[%rd12], %f62;
$L__BB1_9:
	ret;

}


// ===== COMPILED SASS (sm_100) =====

	.target	sm_100

	.elftype	@"ET_EXEC"


//--------------------- .note.nv.tkinfo           --------------------------
	.section	.note.nv.tkinfo,"",@"SHT_NOTE"
	.sectionflags	@"SHF_NOTE_NV_TKINFO"
	.tkinfo
        /*0018*/ 	.word	0x00000002
        /*0030*/ 	.string	""
        /*0030*/ 	.string	"ptxas"
        /*0030*/ 	.string	"Cuda compilation tools, release 13.0, V13.0.88"
        /*0030*/ 	.string	"Build cuda_13.0.r13.0/compiler.36424714_0"
        /*0030*/ 	.string	"-arch sm_100 -m 64 "



//--------------------- .note.nv.cuinfo           --------------------------
	.section	.note.nv.cuinfo,"",@"SHT_NOTE"
	.sectionflags	@"SHF_NOTE_NV_CUINFO"
        /*0018*/ 	.short	0x0002
        /*001a*/ 	.short	0x0064
        /*001c*/ 	.short	0x0082
	.zero		2


//--------------------- .nv.info                  --------------------------
	.section	.nv.info,"",@"SHT_CUDA_INFO"
	.align	4


	//----- nvinfo : EIATTR_REGCOUNT
	.align		4
        /*0000*/ 	.byte	0x04, 0x2f
        /*0002*/ 	.short	(.L_1 - .L_0)
	.align		4
.L_0:
        /*0004*/ 	.word	index@(_Z12im2colKernelPKfPfiiiii)
        /*0008*/ 	.word	0x00000028


	//----- nvinfo : EIATTR_FRAME_SIZE
	.align		4
.L_1:
        /*000c*/ 	.byte	0x04, 0x11
        /*000e*/ 	.short	(.L_3 - .L_2)
	.align		4
.L_2:
        /*0010*/ 	.word	index@(_Z12im2colKernelPKfPfiiiii)
        /*0014*/ 	.word	0x00000000


	//----- nvinfo : EIATTR_REGCOUNT
	.align		4
.L_3:
        /*0018*/ 	.byte	0x04, 0x2f
        /*001a*/ 	.short	(.L_5 - .L_4)
	.align		4
.L_4:
        /*001c*/ 	.word	index@(_Z12matMulSharedPKfS0_Pfiii)
        /*0020*/ 	.word	0x00000020


	//----- nvinfo : EIATTR_FRAME_SIZE
	.align		4
.L_5:
        /*0024*/ 	.byte	0x04, 0x11
        /*0026*/ 	.short	(.L_7 - .L_6)
	.align		4
.L_6:
        /*0028*/ 	.word	index@(_Z12matMulSharedPKfS0_Pfiii)
        /*002c*/ 	.word	0x00000000


	//----- nvinfo : EIATTR_MIN_STACK_SIZE
	.align		4
.L_7:
        /*0030*/ 	.byte	0x04, 0x12
        /*0032*/ 	.short	(.L_9 - .L_8)
	.align		4
.L_8:
        /*0034*/ 	.word	index@(_Z12matMulSharedPKfS0_Pfiii)
        /*0038*/ 	.word	0x00000000


	//----- nvinfo : EIATTR_MIN_STACK_SIZE
	.align		4
.L_9:
        /*003c*/ 	.byte	0x04, 0x12
        /*003e*/ 	.short	(.L_11 - .L_10)
	.align		4
.L_10:
        /*0040*/ 	.word	index@(_Z12im2colKernelPKfPfiiiii)
        /*0044*/ 	.word	0x00000000
.L_11:


//--------------------- .nv.compat                --------------------------
	.section	.nv.compat,"",@"SHT_CUDA_COMPAT_INFO"
	.align	4
        /*0000*/ 	.byte	0x02, 0x09, 0x00, 0x00, 0x02, 0x02, 0x01, 0x00, 0x02, 0x05, 0x05, 0x00, 0x03, 0x07, 0x01, 0x01
        /*0010*/ 	.byte	0x02, 0x03, 0x00, 0x00, 0x02, 0x06, 0x01, 0x00, 0x04, 0x0b, 0x08, 0x00, 0x09, 0x00, 0x00, 0x00
        /*0020*/ 	.byte	0x00, 0x00, 0x00, 0x00


//--------------------- .nv.info._Z12matMulSharedPKfS0_Pfiii --------------------------
	.section	.nv.info._Z12matMulSharedPKfS0_Pfiii,"",@"SHT_CUDA_INFO"
	.sectionflags	@""
	.align	4


	//----- nvinfo : EIATTR_CUDA_API_VERSION
	.align		4
        /*0000*/ 	.byte	0x04, 0x37
        /*0002*/ 	.short	(.L_13 - .L_12)
.L_12:
        /*0004*/ 	.word	0x00000082


	//----- nvinfo : EIATTR_KPARAM_INFO
	.align		4
.L_13:
        /*0008*/ 	.byte	0x04, 0x17
        /*000a*/ 	.short	(.L_15 - .L_14)
.L_14:
        /*000c*/ 	.word	0x00000000
        /*0010*/ 	.short	0x0005
        /*0012*/ 	.short	0x0020
        /*0014*/ 	.byte	0x00, 0xf0, 0x11, 0x00


	//----- nvinfo : EIATTR_KPARAM_INFO
	.align		4
.L_15:
        /*0018*/ 	.byte	0x04, 0x17
        /*001a*/ 	.short	(.L_17 - .L_16)
.L_16:
        /*001c*/ 	.word	0x00000000
        /*0020*/ 	.short	0x0004
        /*0022*/ 	.short	0x001c
        /*0024*/ 	.byte	0x00, 0xf0, 0x11, 0x00


	//----- nvinfo : EIATTR_KPARAM_INFO
	.align		4
.L_17:
        /*0028*/ 	.byte	0x04, 0x17
        /*002a*/ 	.short	(.L_19 - .L_18)
.L_18:
        /*002c*/ 	.word	0x00000000
        /*0030*/ 	.short	0x0003
        /*0032*/ 	.short	0x0018
        /*0034*/ 	.byte	0x00, 0xf0, 0x11, 0x00


	//----- nvinfo : EIATTR_KPARAM_INFO
	.align		4
.L_19:
        /*0038*/ 	.byte	0x04, 0x17
        /*003a*/ 	.short	(.L_21 - .L_20)
.L_20:
        /*003c*/ 	.word	0x00000000
        /*0040*/ 	.short	0x0002
        /*0042*/ 	.short	0x0010
        /*0044*/ 	.byte	0x00, 0xf5, 0x21, 0x00


	//----- nvinfo : EIATTR_KPARAM_INFO
	.align		4
.L_21:
        /*0048*/ 	.byte	0x04, 0x17
        /*004a*/ 	.short	(.L_23 - .L_22)
.L_22:
        /*004c*/ 	.word	0x00000000
        /*0050*/ 	.short	0x0001
        /*0052*/ 	.short	0x0008
        /*0054*/ 	.byte	0x00, 0xf5, 0x21, 0x00


	//----- nvinfo : EIATTR_KPARAM_INFO
	.align		4
.L_23:
        /*0058*/ 	.byte	0x04, 0x17
        /*005a*/ 	.short	(.L_25 - .L_24)
.L_24:
        /*005c*/ 	.word	0x00000000
        /*0060*/ 	.short	0x0000
        /*0062*/ 	.short	0x0000
        /*0064*/ 	.byte	0x00, 0xf5, 0x21, 0x00


	//----- nvinfo : EIATTR_SPARSE_MMA_MASK
	.align		4
.L_25:
        /*0068*/ 	.byte	0x03, 0x50
        /*006a*/ 	.short	0x0000


	//----- nvinfo : EIATTR_MAXREG_COUNT
	.align		4
        /*006c*/ 	.byte	0x03, 0x1b
        /*006e*/ 	.short	0x00ff


	//----- nvinfo : EIATTR_NUM_BARRIERS
	.align		4
        /*0070*/ 	.byte	0x02, 0x4c
        /*0072*/ 	.byte	0x01
	.zero		1


	//----- nvinfo : EIATTR_MERCURY_ISA_VERSION
	.align		4
        /*0074*/ 	.byte	0x03, 0x5f
        /*0076*/ 	.short	0x0101


	//----- nvinfo : EIATTR_VRC_CTA_INIT_COUNT
	.align		4
        /*0078*/ 	.byte	0x02, 0x4a
	.zero		1
	.zero		1


	//----- nvinfo : EIATTR_EXIT_INSTR_OFFSETS
	.align		4
        /*007c*/ 	.byte	0x04, 0x1c
        /*007e*/ 	.short	(.L_27 - .L_26)


	//   ....[0]....
.L_26:
        /*0080*/ 	.word	0x000005f0


	//   ....[1]....
        /*0084*/ 	.word	0x00000640


	//----- nvinfo : EIATTR_CBANK_PARAM_SIZE
	.align		4
.L_27:
        /*0088*/ 	.byte	0x03, 0x19
        /*008a*/ 	.short	0x0024


	//----- nvinfo : EIATTR_PARAM_CBANK
	.align		4
        /*008c*/ 	.byte	0x04, 0x0a
        /*008e*/ 	.short	(.L_29 - .L_28)
	.align		4
.L_28:
        /*0090*/ 	.word	index@(.nv.constant0._Z12matMulSharedPKfS0_Pfiii)
        /*0094*/ 	.short	0x0380
        /*0096*/ 	.short	0x0024


	//----- nvinfo : EIATTR_SW_WAR
	.align		4
.L_29:
        /*0098*/ 	.byte	0x04, 0x36
        /*009a*/ 	.short	(.L_31 - .L_30)
.L_30:
        /*009c*/ 	.word	0x00000008
.L_31:


//--------------------- .nv.info._Z12im2colKernelPKfPfiiiii --------------------------
	.section	.nv.info._Z12im2colKernelPKfPfiiiii,"",@"SHT_CUDA_INFO"
	.sectionflags	@""
	.align	4


	//----- nvinfo : EIATTR_CUDA_API_VERSION
	.align		4
        /*0000*/ 	.byte	0x04, 0x37
        /*0002*/ 	.short	(.L_33 - .L_32)
.L_32:
        /*0004*/ 	.word	0x00000082


	//----- nvinfo : EIATTR_KPARAM_INFO
	.align		4
.L_33:
        /*0008*/ 	.byte	0x04, 0x17
        /*000a*/ 	.short	(.L_35 - .L_34)
.L_34:
        /*000c*/ 	.word	0x00000000
        /*0010*/ 	.short	0x0006
        /*0012*/ 	.short	0x0020
        /*0014*/ 	.byte	0x00, 0xf0, 0x11, 0x00


	//----- nvinfo : EIATTR_KPARAM_INFO
	.align		4
.L_35:
        /*0018*/ 	.byte	0x04, 0x17
        /*001a*/ 	.short	(.L_37 - .L_36)
.L_36:
        /*001c*/ 	.word	0x00000000
        /*0020*/ 	.short	0x0005
        /*0022*/ 	.short	0x001c
        /*0024*/ 	.byte	0x00, 0xf0, 0x11, 0x00


	//----- nvinfo : EIATTR_KPARAM_INFO
	.align		4
.L_37:
        /*0028*/ 	.byte	0x04, 0x17
        /*002a*/ 	.short	(.L_39 - .L_38)
.L_38:
        /*002c*/ 	.word	0x00000000
        /*0030*/ 	.short	0x0004
        /*0032*/ 	.short	0x0018
        /*0034*/ 	.byte	0x00, 0xf0, 0x11, 0x00


	//----- nvinfo : EIATTR_KPARAM_INFO
	.align		4
.L_39:
        /*0038*/ 	.byte	0x04, 0x17
        /*003a*/ 	.short	(.L_41 - .L_40)
.L_40:
        /*003c*/ 	.word	0x00000000
        /*0040*/ 	.short	0x0003
        /*0042*/ 	.short	0x0014
        /*0044*/ 	.byte	0x00, 0xf0, 0x11, 0x00


	//----- nvinfo : EIATTR_KPARAM_INFO
	.align		4
.L_41:
        /*0048*/ 	.byte	0x04, 0x17
        /*004a*/ 	.short	(.L_43 - .L_42)
.L_42:
        /*004c*/ 	.word	0x00000000
        /*0050*/ 	.short	0x0002
        /*0052*/ 	.short	0x0010
        /*0054*/ 	.byte	0x00, 0xf0, 0x11, 0x00


	//----- nvinfo : EIATTR_KPARAM_INFO
	.align		4
.L_43:
        /*0058*/ 	.byte	0x04, 0x17
        /*005a*/ 	.short	(.L_45 - .L_44)
.L_44:
        /*005c*/ 	.word	0x00000000
        /*0060*/ 	.short	0x0001
        /*0062*/ 	.short	0x0008
        /*0064*/ 	.byte	0x00, 0xf5, 0x21, 0x00


	//----- nvinfo : EIATTR_KPARAM_INFO
	.align		4
.L_45:
        /*0068*/ 	.byte	0x04, 0x17
        /*006a*/ 	.short	(.L_47 - .L_46)
.L_46:
        /*006c*/ 	.word	0x00000000
        /*0070*/ 	.short	0x0000
        /*0072*/ 	.short	0x0000
        /*0074*/ 	.byte	0x00, 0xf5, 0x21, 0x00


	//----- nvinfo : EIATTR_SPARSE_MMA_MASK
	.align		4
.L_47:
        /*0078*/ 	.byte	0x03, 0x50
        /*007a*/ 	.short	0x0000


	//----- nvinfo : EIATTR_MAXREG_COUNT
	.align		4
        /*007c*/ 	.byte	0x03, 0x1b
        /*007e*/ 	.short	0x00ff


	//----- nvinfo : EIATTR_MERCURY_ISA_VERSION
	.align		4
        /*0080*/ 	.byte	0x03, 0x5f
        /*0082*/ 	.short	0x0101


	//----- nvinfo : EIATTR_VRC_CTA_INIT_COUNT
	.align		4
        /*0084*/ 	.byte	0x02, 0x4a
	.zero		1
	.zero		1


	//----- nvinfo : EIATTR_EXIT_INSTR_OFFSETS
	.align		4
        /*0088*/ 	.byte	0x04, 0x1c
        /*008a*/ 	.short	(.L_49 - .L_48)


	//   ....[0]....
.L_48:
        /*008c*/ 	.word	0x00000080


	//   ....[1]....
        /*0090*/ 	.word	0x000010e0


	//----- nvinfo : EIATTR_CRS_STACK_SIZE
	.align		4
.L_49:
        /*0094*/ 	.byte	0x04, 0x1e
        /*0096*/ 	.short	(.L_51 - .L_50)
.L_50:
        /*0098*/ 	.word	0x00000000


	//----- nvinfo : EIATTR_CBANK_PARAM_SIZE
	.align		4
.L_51:
        /*009c*/ 	.byte	0x03, 0x19
        /*009e*/ 	.short	0x0024


	//----- nvinfo : EIATTR_PARAM_CBANK
	.align		4
        /*00a0*/ 	.byte	0x04, 0x0a
        /*00a2*/ 	.short	(.L_53 - .L_52)
	.align		4
.L_52:
        /*00a4*/ 	.word	index@(.nv.constant0._Z12im2colKernelPKfPfiiiii)
        /*00a8*/ 	.short	0x0380
        /*00aa*/ 	.short	0x0024


	//----- nvinfo : EIATTR_SW_WAR
	.align		4
.L_53:
        /*00ac*/ 	.byte	0x04, 0x36
        /*00ae*/ 	.short	(.L_55 - .L_54)
.L_54:
        /*00b0*/ 	.word	0x00000008
.L_55:


//--------------------- .nv.callgraph             --------------------------
	.section	.nv.callgraph,"",@"SHT_CUDA_CALLGRAPH"
	.align	4
	.sectionentsize	8
	.align		4
        /*0000*/ 	.word	0x00000000
	.align		4
        /*0004*/ 	.word	0xffffffff
	.align		4
        /*0008*/ 	.word	0x00000000
	.align		4
        /*000c*/ 	.word	0xfffffffe
	.align		4
        /*0010*/ 	.word	0x00000000
	.align		4
        /*0014*/ 	.word	0xfffffffd
	.align		4
        /*0018*/ 	.word	0x00000000
	.align		4
        /*001c*/ 	.word	0xfffffffc


//--------------------- .text._Z12matMulSharedPKfS0_Pfiii --------------------------
	.section	.text._Z12matMulSharedPKfS0_Pfiii,"ax",@progbits
	.align	128
        .global         _Z12matMulSharedPKfS0_Pfiii
        .type           _Z12matMulSharedPKfS0_Pfiii,@function
        .size           _Z12matMulSharedPKfS0_Pfiii,(.L_x_8 - _Z12matMulSharedPKfS0_Pfiii)
        .other          _Z12matMulSharedPKfS0_Pfiii,@"STO_CUDA_ENTRY STV_DEFAULT"
_Z12matMulSharedPKfS0_Pfiii:
.text._Z12matMulSharedPKfS0_Pfiii:
[----:B------:R-:W-:Y:S01]  /*0000*/  LDC R1, c[0x0][0x37c] ;  /* 0x0000df00ff017b82 */ /* 0x000fe20000000800 */
[----:B------:R-:W0:Y:S01]  /*0010*/  S2R R0, SR_TID.Y ;  /* 0x0000000000007919 */ /* 0x000e220000002200 */
[----:B------:R-:W1:Y:S06]  /*0020*/  LDCU UR10, c[0x0][0x3a0] ;  /* 0x00007400ff0a77ac */ /* 0x000e6c0008000800 */
[----:B------:R-:W0:Y:S01]  /*0030*/  LDC R12, c[0x0][0x364] ;  /* 0x0000d900ff0c7b82 */ /* 0x000e220000000800 */
[----:B------:R-:W-:Y:S01]  /*0040*/  HFMA2 R23, -RZ, RZ, 0, 0 ;  /* 0x00000000ff177431 */ /* 0x000fe200000001ff */
[----:B------:R-:W2:Y:S01]  /*0050*/  S2R R21, SR_TID.X ;  /* 0x0000000000157919 */ /* 0x000ea20000002100 */
[----:B------:R-:W3:Y:S05]  /*0060*/  LDCU.64 UR8, c[0x0][0x358] ;  /* 0x00006b00ff0877ac */ /* 0x000eea0008000a00 */
[----:B------:R-:W0:Y:S08]  /*0070*/  S2UR UR4, SR_CTAID.Y ;  /* 0x00000000000479c3 */ /* 0x000e300000002600 */
[----:B------:R-:W2:Y:S01]  /*0080*/  S2UR UR5, SR_CTAID.X ;  /* 0x00000000000579c3 */ /* 0x000ea20000002500 */
[----:B-1----:R-:W-:-:S07]  /*0090*/  UISETP.GE.AND UP0, UPT, UR10, 0x1, UPT ;  /* 0x000000010a00788c */ /* 0x002fce000bf06270 */
[----:B------:R-:W2:Y:S01]  /*00a0*/  LDC R13, c[0x0][0x360] ;  /* 0x0000d800ff0d7b82 */ /* 0x000ea20000000800 */
[----:B0-----:R-:W-:Y:S02]  /*00b0*/  IMAD R12, R12, UR4, R0 ;  /* 0x000000040c0c7c24 */ /* 0x001fe4000f8e0200 */
[----:B--2---:R-:W-:Y:S01]  /*00c0*/  IMAD R13, R13, UR5, R21 ;  /* 0x000000050d0d7c24 */ /* 0x004fe2000f8e0215 */
[----:B---3--:R-:W-:Y:S06]  /*00d0*/  BRA.U !UP0, `(.L_x_0) ;  /* 0x0000000508387547 */ /* 0x008fec000b800000 */
[----:B------:R-:W0:Y:S01]  /*00e0*/  S2UR UR7, SR_CgaCtaId ;  /* 0x00000000000779c3 */ /* 0x000e220000008800 */
[----:B------:R-:W1:Y:S01]  /*00f0*/  LDCU UR11, c[0x0][0x39c] ;  /* 0x00007380ff0b77ac */ /* 0x000e620008000800 */
[----:B------:R-:W-:Y:S01]  /*0100*/  MOV R23, RZ ;  /* 0x000000ff00177202 */ /* 0x000fe20000000f00 */
[----:B------:R-:W-:Y:S01]  /*0110*/  IMAD R15, R12, UR10, R21 ;  /* 0x0000000a0c0f7c24 */ /* 0x000fe2000f8e0215 */
[----:B------:R-:W-:Y:S01]  /*0120*/  UMOV UR5, 0x400 ;  /* 0x0000040000057882 */ /* 0x000fe20000000000 */
[----:B------:R-:W-:-:S03]  /*0130*/  UIADD3 UR4, UPT, UPT, UR10, 0xf, URZ ;  /* 0x0000000f0a047890 */ /* 0x000fc6000fffe0ff */
[----:B------:R-:W2:Y:S01]  /*0140*/  LDC R14, c[0x0][0x39c] ;  /* 0x0000e700ff0e7b82 */ /* 0x000ea20000000800 */
[----:B------:R-:W-:Y:S02]  /*0150*/  UIADD3 UR6, UPT, UPT, UR5, 0x400, URZ ;  /* 0x0000040005067890 */ /* 0x000fe4000fffe0ff */
[----:B------:R-:W-:Y:S01]  /*0160*/  USHF.R.U32.HI UR4, URZ, 0x4, UR4 ;  /* 0x00000004ff047899 */ /* 0x000fe20008011604 */
[----:B------:R-:W3:Y:S04]  /*0170*/  LDCU UR13, c[0x0][0x3a0] ;  /* 0x00007400ff0d77ac */ /* 0x000ee80008000800 */
[----:B------:R-:W4:Y:S01]  /*0180*/  LDC.64 R2, c[0x0][0x380] ;  /* 0x0000e000ff027b82 */ /* 0x000f220000000a00 */
[----:B------:R-:W2:Y:S01]  /*0190*/  LDCU UR12, c[0x0][0x398] ;  /* 0x00007300ff0c77ac */ /* 0x000ea20008000800 */
[----:B-1----:R-:W-:Y:S01]  /*01a0*/  IMAD R17, R0, UR11, R13 ;  /* 0x0000000b00117c24 */ /* 0x002fe2000f8e020d */
[----:B------:R-:W-:-:S02]  /*01b0*/  UIADD3 UR4, UPT, UPT, -UR4, URZ, URZ ;  /* 0x000000ff04047290 */ /* 0x000fc4000fffe1ff */
[----:B0-----:R-:W-:Y:S02]  /*01c0*/  ULEA UR5, UR7, UR5, 0x18 ;  /* 0x0000000507057291 */ /* 0x001fe4000f8ec0ff */
[----:B------:R-:W-:-:S04]  /*01d0*/  ULEA UR6, UR7, UR6, 0x18 ;  /* 0x0000000607067291 */ /* 0x000fc8000f8ec0ff */
[C---:B------:R-:W-:Y:S02]  /*01e0*/  LEA R16, R0.reuse, UR5, 0x6 ;  /* 0x0000000500107c11 */ /* 0x040fe4000f8e30ff */
[C---:B------:R-:W-:Y:S02]  /*01f0*/  LEA R19, R21.reuse, UR6, 0x2 ;  /* 0x0000000615137c11 */ /* 0x040fe4000f8e10ff */
[----:B------:R-:W-:Y:S02]  /*0200*/  LEA R20, R21, R16, 0x2 ;  /* 0x0000001015147211 */ /* 0x000fe400078e10ff */
[----:B---3--:R-:W-:-:S07]  /*0210*/  LEA R18, R0, R19, 0x6 ;  /* 0x0000001300127211 */ /* 0x008fce00078e30ff */
.L_x_1:
[----:B------:R-:W-:Y:S01]  /*0220*/  ISETP.GE.AND P0, PT, R0, UR13, PT ;  /* 0x0000000d00007c0c */ /* 0x000fe2000bf06270 */
[----:B------:R-:W-:Y:S01]  /*0230*/  HFMA2 R29, -RZ, RZ, 0, 0 ;  /* 0x00000000ff1d7431 */ /* 0x000fe200000001ff */
[----:B------:R-:W-:Y:S01]  /*0240*/  ISETP.GE.AND P1, PT, R21, UR13, PT ;  /* 0x0000000d15007c0c */ /* 0x000fe2000bf26270 */
[----:B----4-:R-:W-:Y:S01]  /*0250*/  IMAD.WIDE R4, R15, 0x4, R2 ;  /* 0x000000040f047825 */ /* 0x010fe200078e0202 */
[----:B--2---:R-:W-:Y:S02]  /*0260*/  ISETP.GE.OR P0, PT, R13, R14, P0 ;  /* 0x0000000e0d00720c */ /* 0x004fe40000706670 */
[----:B------:R-:W-:Y:S02]  /*0270*/  ISETP.GE.OR P1, PT, R12, UR12, P1 ;  /* 0x0000000c0c007c0c */ /* 0x000fe40008f26670 */
[----:B------:R-:W-:-:S09]  /*0280*/  MOV R27, RZ ;  /* 0x000000ff001b7202 */ /* 0x000fd20000000f00 */
[----:B------:R-:W0:Y:S02]  /*0290*/  @!P0 LDC.64 R6, c[0x0][0x388] ;  /* 0x0000e200ff068b82 */ /* 0x000e240000000a00 */
[----:B------:R-:W2:Y:S01]  /*02a0*/  @!P1 LDG.E R27, desc[UR8][R4.64] ;  /* 0x00000008041b9981 */ /* 0x000ea2000c1e1900 */
[----:B0-----:R-:W-:-:S05]  /*02b0*/  @!P0 IMAD.WIDE R6, R17, 0x4, R6 ;  /* 0x0000000411068825 */ /* 0x001fca00078e0206 */
[----:B------:R-:W3:Y:S01]  /*02c0*/  @!P0 LDG.E R29, desc[UR8][R6.64] ;  /* 0x00000008061d8981 */ /* 0x000ee2000c1e1900 */
[----:B------:R-:W-:-:S04]  /*02d0*/  UIADD3 UR4, UPT, UPT, UR4, 0x1, URZ ;  /* 0x0000000104047890 */ /* 0x000fc8000fffe0ff */
[----:B------:R-:W-:Y:S01]  /*02e0*/  UISETP.NE.AND UP0, UPT, UR4, URZ, UPT ;  /* 0x000000ff0400728c */ /* 0x000fe2000bf05270 */
[----:B------:R-:W-:Y:S02]  /*02f0*/  IADD3 R0, PT, PT, R0, 0x10, RZ ;  /* 0x0000001000007810 */ /* 0x000fe40007ffe0ff */
[----:B------:R-:W-:Y:S02]  /*0300*/  IADD3 R15, PT, PT, R15, 0x10, RZ ;  /* 0x000000100f0f7810 */ /* 0x000fe40007ffe0ff */
[----:B------:R-:W-:Y:S02]  /*0310*/  IADD3 R21, PT, PT, R21, 0x10, RZ ;  /* 0x0000001015157810 */ /* 0x000fe40007ffe0ff */
[----:B------:R-:W-:Y:S01]  /*0320*/  LEA R17, R14, R17, 0x4 ;  /* 0x000000110e117211 */ /* 0x000fe200078e20ff */
[----:B--2---:R-:W-:Y:S04]  /*0330*/  STS [R20], R27 ;  /* 0x0000001b14007388 */ /* 0x004fe80000000800 */
[----:B---3--:R-:W-:Y:S01]  /*0340*/  STS [R18], R29 ;  /* 0x0000001d12007388 */ /* 0x008fe20000000800 */
[----:B------:R-:W-:Y:S06]  /*0350*/  BAR.SYNC.DEFER_BLOCKING 0x0 ;  /* 0x0000000000007b1d */ /* 0x000fec0000010000 */
[----:B------:R-:W-:Y:S04]  /*0360*/  LDS R22, [R19] ;  /* 0x0000000013167984 */ /* 0x000fe80000000800 */
[----:B------:R-:W0:Y:S04]  /*0370*/  LDS.128 R8, [R16] ;  /* 0x0000000010087984 */ /* 0x000e280000000c00 */
[----:B------:R-:W1:Y:S04]  /*0380*/  LDS R26, [R19+0x40] ;  /* 0x00004000131a7984 */ /* 0x000e680000000800 */
[----:B------:R-:W2:Y:S04]  /*0390*/  LDS R25, [R19+0x80] ;  /* 0x0000800013197984 */ /* 0x000ea80000000800 */
[----:B------:R-:W3:Y:S04]  /*03a0*/  LDS R24, [R19+0xc0] ;  /* 0x0000c00013187984 */ /* 0x000ee80000000800 */
[----:B------:R-:W-:Y:S04]  /*03b0*/  LDS.128 R4, [R16+0x10] ;  /* 0x0000100010047984 */ /* 0x000fe80000000c00 */
[----:B------:R-:W-:Y:S01]  /*03c0*/  LDS R27, [R19+0x200] ;  /* 0x00020000131b7984 */ /* 0x000fe20000000800 */
[----:B0-----:R-:W-:-:S03]  /*03d0*/  FFMA R8, R8, R22, R23 ;  /* 0x0000001608087223 */ /* 0x001fc60000000017 */
[----:B------:R-:W0:Y:S01]  /*03e0*/  LDS R23, [R19+0x100] ;  /* 0x0001000013177984 */ /* 0x000e220000000800 */
[----:B-1----:R-:W-:-:S03]  /*03f0*/  FFMA R8, R26, R9, R8 ;  /* 0x000000091a087223 */ /* 0x002fc60000000008 */
[----:B------:R-:W1:Y:S01]  /*0400*/  LDS R22, [R19+0x140] ;  /* 0x0001400013167984 */ /* 0x000e620000000800 */
[----:B--2---:R-:W-:-:S03]  /*0410*/  FFMA R9, R25, R10, R8 ;  /* 0x0000000a19097223 */ /* 0x004fc60000000008 */
[----:B------:R-:W2:Y:S01]  /*0420*/  LDS R25, [R19+0x180] ;  /* 0x0001800013197984 */ /* 0x000ea20000000800 */
[----:B---3--:R-:W-:-:S03]  /*0430*/  FFMA R9, R24, R11, R9 ;  /* 0x0000000b18097223 */ /* 0x008fc60000000009 */
[----:B------:R-:W3:Y:S04]  /*0440*/  LDS R26, [R19+0x1c0] ;  /* 0x0001c000131a7984 */ /* 0x000ee80000000800 */
[----:B------:R-:W-:Y:S01]  /*0450*/  LDS R24, [R19+0x240] ;  /* 0x0002400013187984 */ /* 0x000fe20000000800 */
[----:B0-----:R-:W-:-:S03]  /*0460*/  FFMA R23, R4, R23, R9 ;  /* 0x0000001704177223 */ /* 0x001fc60000000009 */
[----:B------:R-:W0:Y:S01]  /*0470*/  LDS.128 R8, [R16+0x20] ;  /* 0x0000200010087984 */ /* 0x000e220000000c00 */
[----:B-1----:R-:W-:-:S03]  /*0480*/  FFMA R22, R22, R5, R23 ;  /* 0x0000000516167223 */ /* 0x002fc60000000017 */
[----:B------:R-:W1:Y:S01]  /*0490*/  LDS R23, [R19+0x280] ;  /* 0x0002800013177984 */ /* 0x000e620000000800 */
[----:B--2---:R-:W-:-:S03]  /*04a0*/  FFMA R25, R25, R6, R22 ;  /* 0x0000000619197223 */ /* 0x004fc60000000016 */
[----:B------:R-:W2:Y:S01]  /*04b0*/  LDS R22, [R19+0x2c0] ;  /* 0x0002c00013167984 */ /* 0x000ea20000000800 */
[----:B---3--:R-:W-:-:S03]  /*04c0*/  FFMA R7, R26, R7, R25 ;  /* 0x000000071a077223 */ /* 0x008fc60000000019 */
[----:B------:R-:W-:Y:S01]  /*04d0*/  LDS R25, [R19+0x300] ;  /* 0x0003000013197984 */ /* 0x000fe20000000800 */
[----:B0-----:R-:W-:-:S03]  /*04e0*/  FFMA R27, R8, R27, R7 ;  /* 0x0000001b081b7223 */ /* 0x001fc60000000007 */
[----:B------:R-:W0:Y:S01]  /*04f0*/  LDS.128 R4, [R16+0x30] ;  /* 0x0000300010047984 */ /* 0x000e220000000c00 */
[----:B------:R-:W-:-:S03]  /*0500*/  FFMA R24, R24, R9, R27 ;  /* 0x0000000918187223 */ /* 0x000fc6000000001b */
[----:B------:R-:W3:Y:S04]  /*0510*/  LDS R27, [R19+0x340] ;  /* 0x00034000131b7984 */ /* 0x000ee80000000800 */
[----:B------:R-:W4:Y:S04]  /*0520*/  LDS R9, [R19+0x380] ;  /* 0x0003800013097984 */ /* 0x000f280000000800 */
[----:B------:R-:W5:Y:S01]  /*0530*/  LDS R8, [R19+0x3c0] ;  /* 0x0003c00013087984 */ /* 0x000f620000000800 */
[----:B-1----:R-:W-:-:S04]  /*0540*/  FFMA R23, R23, R10, R24 ;  /* 0x0000000a17177223 */ /* 0x002fc80000000018 */
[----:B--2---:R-:W-:-:S04]  /*0550*/  FFMA R11, R22, R11, R23 ;  /* 0x0000000b160b7223 */ /* 0x004fc80000000017 */
[----:B0-----:R-:W-:-:S04]  /*0560*/  FFMA R4, R4, R25, R11 ;  /* 0x0000001904047223 */ /* 0x001fc8000000000b */
[----:B---3--:R-:W-:-:S04]  /*0570*/  FFMA R4, R27, R5, R4 ;  /* 0x000000051b047223 */ /* 0x008fc80000000004 */
[----:B----4-:R-:W-:-:S04]  /*0580*/  FFMA R9, R9, R6, R4 ;  /* 0x0000000609097223 */ /* 0x010fc80000000004 */
[----:B-----5:R-:W-:Y:S01]  /*0590*/  FFMA R23, R8, R7, R9 ;  /* 0x0000000708177223 */ /* 0x020fe20000000009 */
[----:B------:R-:W-:Y:S06]  /*05a0*/  BAR.SYNC.DEFER_BLOCKING 0x0 ;  /* 0x0000000000007b1d */ /* 0x000fec0000010000 */
[----:B------:R-:W-:Y:S05]  /*05b0*/  BRA.U UP0, `(.L_x_1) ;  /* 0xfffffffd00187547 */ /* 0x000fea000b83ffff */
.L_x_0:
[----:B------:R-:W0:Y:S02]  /*05c0*/  LDCU.64 UR4, c[0x0][0x398] ;  /* 0x00007300ff0477ac */ /* 0x000e240008000a00 */
[----:B0-----:R-:W-:-:S04]  /*05d0*/  ISETP.GE.AND P0, PT, R13, UR5, PT ;  /* 0x000000050d007c0c */ /* 0x001fc8000bf06270 */
[----:B------:R-:W-:-:S13]  /*05e0*/  ISETP.GE.OR P0, PT, R12, UR4, P0 ;  /* 0x000000040c007c0c */ /* 0x000fda0008706670 */
[----:B------:R-:W-:Y:S05]  /*05f0*/  @P0 EXIT ;  /* 0x000000000000094d */ /* 0x000fea0003800000 */
[----:B------:R-:W0:Y:S01]  /*0600*/  LDC.64 R2, c[0x0][0x390] ;  /* 0x0000e400ff027b82 */ /* 0x000e220000000a00 */
[----:B------:R-:W-:-:S04]  /*0610*/  IMAD R13, R12, UR5, R13 ;  /* 0x000000050c0d7c24 */ /* 0x000fc8000f8e020d */
[----:B0-----:R-:W-:-:S05]  /*0620*/  IMAD.WIDE R2, R13, 0x4, R2 ;  /* 0x000000040d027825 */ /* 0x001fca00078e0202 */
[----:B------:R-:W-:Y:S01]  /*0630*/  STG.E desc[UR8][R2.64], R23 ;  /* 0x0000001702007986 */ /* 0x000fe2000c101908 */
[----:B------:R-:W-:Y:S05]  /*0640*/  EXIT ;  /* 0x000000000000794d */ /* 0x000fea0003800000 */
.L_x_2:
[----:B------:R-:W-:-:S00]  /*0650*/  BRA `(.L_x_2) ;  /* 0xfffffffc00fc7947 */ /* 0x000fc0000383ffff */
[----:B------:R-:W-:-:S00]  /*0660*/  NOP ;  /* 0x0000000000007918 */ /* 0x000fc00000000000 */
        /* <DEDUP_REMOVED lines=9> */
.L_x_8:


//--------------------- .text._Z12im2colKernelPKfPfiiiii --------------------------
	.section	.text._Z12im2colKernelPKfPfiiiii,"ax",@progbits
	.align	128
        .global         _Z12im2colKernelPKfPfiiiii
        .type           _Z12im2colKernelPKfPfiiiii,@function
        .size           _Z12im2colKernelPKfPfiiiii,(.L_x_9 - _Z12im2colKernelPKfPfiiiii)
        .other          _Z12im2colKernelPKfPfiiiii,@"STO_CUDA_ENTRY STV_DEFAULT"
_Z12im2colKernelPKfPfiiiii:
.text._Z12im2colKernelPKfPfiiiii:
[----:B------:R-:W-:Y:S01]  /*0000*/  LDC R1, c[0x0][0x37c] ;  /* 0x0000df00ff017b82 */ /* 0x000fe20000000800 */
[----:B------:R-:W0:Y:S07]  /*0010*/  S2R R3, SR_TID.X ;  /* 0x0000000000037919 */ /* 0x000e2e0000002100 */
[----:B------:R-:W0:Y:S08]  /*0020*/  S2UR UR4, SR_CTAID.X ;  /* 0x00000000000479c3 */ /* 0x000e300000002500 */
[----:B------:R-:W0:Y:S08]  /*0030*/  LDC R0, c[0x0][0x360] ;  /* 0x0000d800ff007b82 */ /* 0x000e300000000800 */
[----:B------:R-:W1:Y:S01]  /*0040*/  LDC.64 R16, c[0x0][0x398] ;  /* 0x0000e600ff107b82 */ /* 0x000e620000000a00 */
[----:B0-----:R-:W-:-:S02]  /*0050*/  IMAD R0, R0, UR4, R3 ;  /* 0x0000000400007c24 */ /* 0x001fc4000f8e0203 */
[----:B-1----:R-:W-:-:S05]  /*0060*/  IMAD R19, R17, R16, RZ ;  /* 0x0000001011137224 */ /* 0x002fca00078e02ff */
[----:B------:R-:W-:-:S13]  /*0070*/  ISETP.GE.AND P0, PT, R0, R19, PT ;  /* 0x000000130000720c */ /* 0x000fda0003f06270 */
[----:B------:R-:W-:Y:S05]  /*0080*/  @P0 EXIT ;  /* 0x000000000000094d */ /* 0x000fea0003800000 */
[----:B------:R-:W-:Y:S01]  /*0090*/  IABS R6, R17 ;  /* 0x0000001100067213 */ /* 0x000fe20000000000 */
[----:B------:R-:W0:Y:S01]  /*00a0*/  LDCU UR6, c[0x0][0x3a0] ;  /* 0x00007400ff0677ac */ /* 0x000e220008000800 */
[----:B------:R-:W-:Y:S01]  /*00b0*/  IABS R7, R0 ;  /* 0x0000000000077213 */ /* 0x000fe20000000000 */
[----:B------:R-:W-:Y:S01]  /*00c0*/  HFMA2 R15, -RZ, RZ, 0, 0 ;  /* 0x00000000ff0f7431 */ /* 0x000fe200000001ff */
[----:B------:R-:W1:Y:S01]  /*00d0*/  I2F.RP R4, R6 ;  /* 0x0000000600047306 */ /* 0x000e620000209400 */
[----:B------:R-:W2:Y:S01]  /*00e0*/  LDCU.64 UR8, c[0x0][0x380] ;  /* 0x00007000ff0877ac */ /* 0x000ea20008000a00 */
[----:B------:R-:W3:Y:S06]  /*00f0*/  LDCU.64 UR4, c[0x0][0x358] ;  /* 0x00006b00ff0477ac */ /* 0x000eec0008000a00 */
[----:B-1----:R-:W1:Y:S02]  /*0100*/  MUFU.RCP R4, R4 ;  /* 0x0000000400047308 */ /* 0x002e640000001000 */
[----:B-1----:R-:W-:-:S06]  /*0110*/  VIADD R2, R4, 0xffffffe ;  /* 0x0ffffffe04027836 */ /* 0x002fcc0000000000 */
[----:B------:R1:W4:Y:S02]  /*0120*/  F2I.FTZ.U32.TRUNC.NTZ R3, R2 ;  /* 0x0000000200037305 */ /* 0x000324000021f000 */
[----:B-1----:R-:W-:Y:S02]  /*0130*/  IMAD.MOV.U32 R2, RZ, RZ, RZ ;  /* 0x000000ffff027224 */ /* 0x002fe400078e00ff */
[----:B----4-:R-:W-:-:S04]  /*0140*/  IMAD.MOV R5, RZ, RZ, -R3 ;  /* 0x000000ffff057224 */ /* 0x010fc800078e0a03 */
[----:B------:R-:W-:-:S04]  /*0150*/  IMAD R5, R5, R6, RZ ;  /* 0x0000000605057224 */ /* 0x000fc800078e02ff */
[----:B------:R-:W-:Y:S01]  /*0160*/  IMAD.HI.U32 R3, R3, R5, R2 ;  /* 0x0000000503037227 */ /* 0x000fe200078e0002 */
[----:B------:R-:W-:Y:S02]  /*0170*/  MOV R5, R7 ;  /* 0x0000000700057202 */ /* 0x000fe40000000f00 */
[----:B------:R-:W-:-:S03]  /*0180*/  LOP3.LUT R2, R0, R17, RZ, 0x3c, !PT ;  /* 0x0000001100027212 */ /* 0x000fc600078e3cff */
[----:B------:R-:W-:Y:S01]  /*0190*/  IMAD.HI.U32 R16, R3, R5, RZ ;  /* 0x0000000503107227 */ /* 0x000fe200078e00ff */
[----:B------:R-:W-:-:S03]  /*01a0*/  ISETP.GE.AND P2, PT, R2, RZ, PT ;  /* 0x000000ff0200720c */ /* 0x000fc60003f46270 */
[----:B------:R-:W-:-:S04]  /*01b0*/  IMAD.MOV R3, RZ, RZ, -R16 ;  /* 0x000000ffff037224 */ /* 0x000fc800078e0a10 */
[----:B------:R-:W-:-:S05]  /*01c0*/  IMAD R3, R6, R3, R5 ;  /* 0x0000000306037224 */ /* 0x000fca00078e0205 */
[----:B------:R-:W-:-:S13]  /*01d0*/  ISETP.GT.U32.AND P1, PT, R6, R3, PT ;  /* 0x000000030600720c */ /* 0x000fda0003f24070 */
[----:B------:R-:W-:Y:S02]  /*01e0*/  @!P1 IMAD.IADD R3, R3, 0x1, -R6 ;  /* 0x0000000103039824 */ /* 0x000fe400078e0a06 */
[----:B------:R-:W-:Y:S01]  /*01f0*/  @!P1 VIADD R16, R16, 0x1 ;  /* 0x0000000110109836 */ /* 0x000fe20000000000 */
[----:B------:R-:W-:Y:S02]  /*0200*/  ISETP.NE.AND P1, PT, R17, RZ, PT ;  /* 0x000000ff1100720c */ /* 0x000fe40003f25270 */
[----:B------:R-:W-:Y:S02]  /*0210*/  ISETP.GE.U32.AND P0, PT, R3, R6, PT ;  /* 0x000000060300720c */ /* 0x000fe40003f06070 */
[----:B------:R-:W1:Y:S11]  /*0220*/  LDC.64 R2, c[0x0][0x390] ;  /* 0x0000e400ff027b82 */ /* 0x000e760000000a00 */
[----:B------:R-:W-:-:S05]  /*0230*/  @P0 IADD3 R16, PT, PT, R16, 0x1, RZ ;  /* 0x0000000110100810 */ /* 0x000fca0007ffe0ff */
[----:B------:R-:W-:Y:S01]  /*0240*/  @!P2 IMAD.MOV R16, RZ, RZ, -R16 ;  /* 0x000000ffff10a224 */ /* 0x000fe200078e0a10 */
[----:B------:R-:W-:-:S05]  /*0250*/  @!P1 LOP3.LUT R16, RZ, R17, RZ, 0x33, !PT ;  /* 0x00000011ff109212 */ /* 0x000fca00078e33ff */
[----:B------:R-:W-:Y:S02]  /*0260*/  IMAD.MOV R4, RZ, RZ, -R16 ;  /* 0x000000ffff047224 */ /* 0x000fe400078e0a10 */
[----:B0-----:R-:W-:Y:S02]  /*0270*/  IMAD R25, R16, UR6, RZ ;  /* 0x0000000610197c24 */ /* 0x001fe4000f8e02ff */
[----:B------:R-:W-:Y:S02]  /*0280*/  IMAD R17, R17, R4, R0 ;  /* 0x0000000411117224 */ /* 0x000fe400078e0200 */
[C---:B------:R-:W-:Y:S01]  /*0290*/  VIADD R4, R25.reuse, 0xffffffff ;  /* 0xffffffff19047836 */ /* 0x040fe20000000000 */
[----:B-1----:R-:W-:Y:S01]  /*02a0*/  ISETP.GT.AND P1, PT, R25, R2, PT ;  /* 0x000000021900720c */ /* 0x002fe20003f24270 */
[----:B------:R-:W-:Y:S02]  /*02b0*/  IMAD R18, R17, UR6, RZ ;  /* 0x0000000611127c24 */ /* 0x000fe4000f8e02ff */
[----:B------:R-:W-:Y:S01]  /*02c0*/  IMAD R21, R4, R3, RZ ;  /* 0x0000000304157224 */ /* 0x000fe200078e02ff */
[----:B------:R-:W-:-:S02]  /*02d0*/  ISETP.GT.AND P1, PT, R25, RZ, !P1 ;  /* 0x000000ff1900720c */ /* 0x000fc40004f24270 */
[C---:B------:R-:W-:Y:S02]  /*02e0*/  ISETP.GT.AND P2, PT, R18.reuse, R3, PT ;  /* 0x000000031200720c */ /* 0x040fe40003f44270 */
[----:B------:R-:W-:Y:S02]  /*02f0*/  SHF.R.S32.HI R20, RZ, 0x1f, R18 ;  /* 0x0000001fff147819 */ /* 0x000fe40000011412 */
[C---:B------:R-:W-:Y:S02]  /*0300*/  ISETP.GT.AND P2, PT, R18.reuse, RZ, !P2 ;  /* 0x000000ff1200720c */ /* 0x040fe40005744270 */
[----:B------:R-:W-:Y:S02]  /*0310*/  IADD3 R5, P0, PT, R18, R21, RZ ;  /* 0x0000001512057210 */ /* 0x000fe40007f1e0ff */
[----:B------:R-:W-:Y:S02]  /*0320*/  PLOP3.LUT P3, PT, P1, P2, PT, 0x80, 0x8 ;  /* 0x000000000008781c */ /* 0x000fe40000f65070 */
[----:B------:R-:W-:-:S02]  /*0330*/  LEA.HI.X.SX32 R6, R21, R20, 0x1, P0 ;  /* 0x0000001415067211 */ /* 0x000fc400000f0eff */
[C---:B--2---:R-:W-:Y:S02]  /*0340*/  LEA R4, P0, R5.reuse, UR8, 0x2 ;  /* 0x0000000805047c11 */ /* 0x044fe4000f8010ff */
[----:B------:R-:W-:Y:S02]  /*0350*/  P2R R22, PR, RZ, 0x8 ;  /* 0x00000008ff167803 */ /* 0x000fe40000000000 */
[----:B------:R-:W-:Y:S02]  /*0360*/  LEA.HI.X R5, R5, UR9, R6, 0x2, P0 ;  /* 0x0000000905057c11 */ /* 0x000fe400080f1406 */
[----:B------:R-:W0:Y:S03]  /*0370*/  LDC.64 R6, c[0x0][0x388] ;  /* 0x0000e200ff067b82 */ /* 0x000e260000000a00 */
[----:B---3--:R-:W2:Y:S01]  /*0380*/  @P3 LDG.E R15, desc[UR4][R4.64+-0x4] ;  /* 0xfffffc04040f3981 */ /* 0x008ea2000c1e1900 */
[C---:B------:R-:W-:Y:S01]  /*0390*/  ISETP.GE.AND P0, PT, R18.reuse, R3, PT ;  /* 0x000000031200720c */ /* 0x040fe20003f06270 */
[----:B------:R-:W-:-:S02]  /*03a0*/  IMAD.IADD R21, R18, 0x1, R21 ;  /* 0x0000000112157824 */ /* 0x000fc400078e0215 */
[----:B------:R-:W-:Y:S01]  /*03b0*/  IMAD.MOV.U32 R23, RZ, RZ, RZ ;  /* 0x000000ffff177224 */ /* 0x000fe200078e00ff */
[----:B------:R-:W-:-:S04]  /*03c0*/  ISETP.GT.AND P0, PT, R18, -0x1, !P0 ;  /* 0xffffffff1200780c */ /* 0x000fc80004704270 */
[----:B------:R-:W-:Y:S01]  /*03d0*/  PLOP3.LUT P3, PT, P1, P0, PT, 0x80, 0x8 ;  /* 0x000000000008781c */ /* 0x000fe20000f61070 */
[----:B0-----:R-:W-:-:S12]  /*03e0*/  IMAD.WIDE R8, R0, 0x4, R6 ;  /* 0x0000000400087825 */ /* 0x001fd800078e0206 */
[----:B------:R-:W0:Y:S02]  /*03f0*/  @P3 LDC.64 R10, c[0x0][0x380] ;  /* 0x0000e000ff0a3b82 */ /* 0x000e240000000a00 */
[----:B0-----:R-:W-:Y:S01]  /*0400*/  @P3 IMAD.WIDE R10, R21, 0x4, R10 ;  /* 0x00000004150a3825 */ /* 0x001fe200078e020a */
[----:B--2---:R0:W-:Y:S04]  /*0410*/  STG.E desc[UR4][R8.64], R15 ;  /* 0x0000000f08007986 */ /* 0x0041e8000c101904 */
[----:B------:R-:W2:Y:S01]  /*0420*/  @P3 LDG.E R23, desc[UR4][R10.64] ;  /* 0x000000040a173981 */ /* 0x000ea2000c1e1900 */
[----:B------:R-:W-:Y:S01]  /*0430*/  VIADD R12, R18, 0x1 ;  /* 0x00000001120c7836 */ /* 0x000fe20000000000 */
[----:B------:R-:W-:Y:S02]  /*0440*/  MOV R33, RZ ;  /* 0x000000ff00217202 */ /* 0x000fe40000000f00 */
[----:B------:R-:W-:-:S02]  /*0450*/  ISETP.GE.AND P6, PT, R25, R2, PT ;  /* 0x000000021900720c */ /* 0x000fc40003fc6270 */
[----:B------:R-:W-:Y:S01]  /*0460*/  ISETP.GE.AND P4, PT, R12, R3, PT ;  /* 0x000000030c00720c */ /* 0x000fe20003f86270 */
[----:B------:R-:W-:Y:S01]  /*0470*/  IMAD.WIDE R12, R19, 0x4, R8 ;  /* 0x00000004130c7825 */ /* 0x000fe200078e0208 */
[----:B------:R-:W-:Y:S02]  /*0480*/  P2R R28, PR, RZ, 0x8 ;  /* 0x00000008ff1c7803 */ /* 0x000fe40000000000 */
[----:B------:R-:W-:-:S04]  /*0490*/  ISETP.GT.AND P4, PT, R18, -0x2, !P4 ;  /* 0xfffffffe1200780c */ /* 0x000fc80006784270 */
[----:B------:R-:W-:Y:S01]  /*04a0*/  PLOP3.LUT P5, PT, P1, P4, PT, 0x80, 0x8 ;  /* 0x000000000008781c */ /* 0x000fe20000fa9070 */
[C---:B------:R-:W-:Y:S01]  /*04b0*/  IMAD R29, R25.reuse, R3, RZ ;  /* 0x00000003191d7224 */ /* 0x040fe200078e02ff */
[----:B------:R-:W-:Y:S01]  /*04c0*/  ISETP.GT.AND P6, PT, R25, -0x1, !P6 ;  /* 0xffffffff1900780c */ /* 0x000fe200077c4270 */
[----:B------:R-:W-:Y:S01]  /*04d0*/  IMAD.WIDE R30, R19, 0x4, R12 ;  /* 0x00000004131e7825 */ /* 0x000fe200078e020c */
[----:B------:R-:W-:Y:S02]  /*04e0*/  CS2R R36, SRZ ;  /* 0x0000000000247805 */ /* 0x000fe4000001ff00 */
[----:B------:R-:W-:Y:S01]  /*04f0*/  P2R R24, PR, RZ, 0x20 ;  /* 0x00000020ff187803 */ /* 0x000fe20000000000 */
[----:B--2---:R1:W-:Y:S06]  /*0500*/  STG.E desc[UR4][R12.64], R23 ;  /* 0x000000170c007986 */ /* 0x0043ec000c101904 */
[----:B------:R2:W3:Y:S01]  /*0510*/  @P5 LDG.E R33, desc[UR4][R4.64+0x4] ;  /* 0x0000040404215981 */ /* 0x0004e2000c1e1900 */
[----:B0-----:R-:W-:Y:S01]  /*0520*/  IADD3 R9, P1, PT, R18, R29, RZ ;  /* 0x0000001d12097210 */ /* 0x001fe20007f3e0ff */
[----:B------:R-:W-:Y:S01]  /*0530*/  VIADD R11, R25, 0xffffffff ;  /* 0xffffffff190b7836 */ /* 0x000fe20000000000 */
[----:B------:R-:W-:-:S02]  /*0540*/  PLOP3.LUT P3, PT, P6, P2, PT, 0x80, 0x8 ;  /* 0x000000000008781c */ /* 0x000fc40003765070 */
[C---:B------:R-:W-:Y:S01]  /*0550*/  LEA.HI.X.SX32 R10, R29.reuse, R20, 0x1, P1 ;  /* 0x000000141d0a7211 */ /* 0x040fe200008f0eff */
[----:B------:R-:W-:Y:S01]  /*0560*/  IMAD.IADD R29, R29, 0x1, R3 ;  /* 0x000000011d1d7824 */ /* 0x000fe200078e0203 */
[----:B------:R-:W-:Y:S01]  /*0570*/  LEA R14, P1, R9, UR8, 0x2 ;  /* 0x00000008090e7c11 */ /* 0x000fe2000f8210ff */
[----:B------:R-:W-:Y:S02]  /*0580*/  IMAD.IADD R8, R11, 0x1, R2 ;  /* 0x000000010b087824 */ /* 0x000fe400078e0202 */
[----:B------:R-:W-:Y:S01]  /*0590*/  VIADD R11, R25, 0x1 ;  /* 0x00000001190b7836 */ /* 0x000fe20000000000 */
[----:B------:R-:W-:Y:S01]  /*05a0*/  LEA.HI.X R15, R9, UR9, R10, 0x2, P1 ;  /* 0x00000009090f7c11 */ /* 0x000fe200088f140a */
[----:B------:R-:W-:Y:S01]  /*05b0*/  IMAD R27, R8, R3, RZ ;  /* 0x00000003081b7224 */ /* 0x000fe200078e02ff */
[----:B------:R-:W-:Y:S02]  /*05c0*/  IADD3 R9, P1, PT, R18, R29, RZ ;  /* 0x0000001d12097210 */ /* 0x000fe40007f3e0ff */
[----:B------:R-:W-:-:S02]  /*05d0*/  IADD3 R10, PT, PT, R25, R2, RZ ;  /* 0x00000002190a7210 */ /* 0x000fc40007ffe0ff */
[----:B--2---:R-:W-:Y:S02]  /*05e0*/  LEA.HI.X.SX32 R4, R29, R20, 0x1, P1 ;  /* 0x000000141d047211 */ /* 0x004fe400008f0eff */
[----:B------:R-:W-:Y:S01]  /*05f0*/  LEA R8, P1, R9, UR8, 0x2 ;  /* 0x0000000809087c11 */ /* 0x000fe2000f8210ff */
[----:B-1----:R-:W-:Y:S01]  /*0600*/  IMAD R23, R10, R3, RZ ;  /* 0x000000030a177224 */ /* 0x002fe200078e02ff */
[----:B------:R-:W-:Y:S02]  /*0610*/  ISETP.GE.AND P5, PT, R11, R2, PT ;  /* 0x000000020b00720c */ /* 0x000fe40003fa6270 */
[----:B------:R-:W-:Y:S02]  /*0620*/  LEA.HI.X R9, R9, UR9, R4, 0x2, P1 ;  /* 0x0000000909097c11 */ /* 0x000fe400088f1404 */
[----:B------:R-:W-:Y:S02]  /*0630*/  IADD3 R5, P1, PT, R18, R27, RZ ;  /* 0x0000001b12057210 */ /* 0x000fe40007f3e0ff */
[----:B------:R-:W-:-:S02]  /*0640*/  ISETP.GT.AND P5, PT, R25, -0x2, !P5 ;  /* 0xfffffffe1900780c */ /* 0x000fc40006fa4270 */
[----:B------:R-:W-:Y:S02]  /*0650*/  LEA.HI.X.SX32 R26, R27, R20, 0x1, P1 ;  /* 0x000000141b1a7211 */ /* 0x000fe400008f0eff */
[C---:B------:R-:W-:Y:S01]  /*0660*/  LEA R4, P1, R5.reuse, UR8, 0x2 ;  /* 0x0000000805047c11 */ /* 0x040fe2000f8210ff */
[----:B---3--:R0:W-:Y:S03]  /*0670*/  STG.E desc[UR4][R30.64], R33 ;  /* 0x000000211e007986 */ /* 0x0081e6000c101904 */
[----:B------:R-:W-:Y:S02]  /*0680*/  LEA.HI.X R5, R5, UR9, R26, 0x2, P1 ;  /* 0x0000000905057c11 */ /* 0x000fe400088f141a */
[----:B------:R-:W-:Y:S01]  /*0690*/  IADD3 R26, P1, PT, R18, R23, RZ ;  /* 0x00000017121a7210 */ /* 0x000fe20007f3e0ff */
[----:B------:R-:W2:Y:S01]  /*06a0*/  @P3 LDG.E R37, desc[UR4][R14.64+-0x4] ;  /* 0xfffffc040e253981 */ /* 0x000ea2000c1e1900 */
[----:B------:R-:W-:Y:S01]  /*06b0*/  IMAD R25, R16, R3, R17 ;  /* 0x0000000310197224 */ /* 0x000fe200078e0211 */
[----:B------:R-:W-:-:S02]  /*06c0*/  PLOP3.LUT P2, PT, P5, P2, PT, 0x80, 0x8 ;  /* 0x000000000008781c */ /* 0x000fc40002f45070 */
[----:B------:R-:W-:Y:S02]  /*06d0*/  LEA.HI.X.SX32 R11, R23, R20, 0x1, P1 ;  /* 0x00000014170b7211 */ /* 0x000fe400008f0eff */
[----:B------:R-:W-:-:S04]  /*06e0*/  LEA R10, P1, R26, UR8, 0x2 ;  /* 0x000000081a0a7c11 */ /* 0x000fc8000f8210ff */
[----:B------:R-:W-:Y:S02]  /*06f0*/  LEA.HI.X R11, R26, UR9, R11, 0x2, P1 ;  /* 0x000000091a0b7c11 */ /* 0x000fe400088f140b */
[----:B------:R-:W-:Y:S01]  /*0700*/  PLOP3.LUT P1, PT, P6, P0, PT, 0x80, 0x8 ;  /* 0x000000000008781c */ /* 0x000fe20003721070 */
[----:B------:R-:W-:Y:S01]  /*0710*/  IMAD R25, R25, UR6, RZ ;  /* 0x0000000619197c24 */ /* 0x000fe2000f8e02ff */
[----:B------:R-:W-:Y:S01]  /*0720*/  P2R R26, PR, RZ, 0x8 ;  /* 0x00000008ff1a7803 */ /* 0x000fe20000000000 */
[----:B------:R-:W-:Y:S01]  /*0730*/  IMAD.WIDE R12, R19, 0x4, R30 ;  /* 0x00000004130c7825 */ /* 0x000fe200078e021e */
[----:B------:R-:W-:Y:S02]  /*0740*/  PLOP3.LUT P6, PT, P6, P4, PT, 0x80, 0x8 ;  /* 0x000000000008781c */ /* 0x000fe400037c9070 */
[----:B------:R-:W-:-:S07]  /*0750*/  PLOP3.LUT P0, PT, P5, P0, PT, 0x80, 0x8 ;  /* 0x000000000008781c */ /* 0x000fce0002f01070 */
[----:B------:R-:W1:Y:S01]  /*0760*/  @P1 LDC.64 R16, c[0x0][0x380] ;  /* 0x0000e000ff101b82 */ /* 0x000e620000000a00 */
[----:B------:R-:W-:Y:S01]  /*0770*/  ISETP.NE.AND P3, PT, R28, RZ, PT ;  /* 0x000000ff1c00720c */ /* 0x000fe20003f65270 */
[----:B------:R-:W-:Y:S01]  /*0780*/  IMAD.MOV.U32 R28, RZ, RZ, RZ ;  /* 0x000000ffff1c7224 */ /* 0x000fe200078e00ff */
[----:B------:R-:W-:Y:S01]  /*0790*/  BSSY.RECONVERGENT B0, `(.L_x_3) ;  /* 0x0000015000007945 */ /* 0x000fe20003800200 */
[----:B0-----:R-:W-:Y:S01]  /*07a0*/  IMAD.WIDE R32, R19, 0x4, R12 ;  /* 0x0000000413207825 */ /* 0x001fe200078e020c */
[----:B------:R-:W-:-:S03]  /*07b0*/  PLOP3.LUT P4, PT, P5, P4, PT, 0x80, 0x8 ;  /* 0x000000000008781c */ /* 0x000fc60002f89070 */
[----:B-1----:R-:W-:Y:S01]  /*07c0*/  @P1 IMAD.WIDE R16, R25, 0x4, R16 ;  /* 0x0000000419101825 */ /* 0x002fe200078e0210 */
[----:B--2---:R0:W-:Y:S04]  /*07d0*/  STG.E desc[UR4][R12.64], R37 ;  /* 0x000000250c007986 */ /* 0x0041e8000c101904 */
[----:B------:R-:W2:Y:S01]  /*07e0*/  @P1 LDG.E R28, desc[UR4][R16.64] ;  /* 0x00000004101c1981 */ /* 0x000ea2000c1e1900 */
[----:B------:R-:W-:Y:S02]  /*07f0*/  IMAD.MOV.U32 R30, RZ, RZ, RZ ;  /* 0x000000ffff1e7224 */ /* 0x000fe400078e00ff */
[C---:B------:R-:W-:Y:S01]  /*0800*/  IMAD.WIDE R34, R19.reuse, 0x4, R32 ;  /* 0x0000000413227825 */ /* 0x040fe200078e0220 */
[----:B--2---:R1:W-:Y:S04]  /*0810*/  STG.E desc[UR4][R32.64], R28 ;  /* 0x0000001c20007986 */ /* 0x0043e8000c101904 */
[----:B------:R-:W2:Y:S01]  /*0820*/  @P6 LDG.E R30, desc[UR4][R14.64+0x4] ;  /* 0x000004040e1e6981 */ /* 0x000ea2000c1e1900 */
[----:B0-----:R-:W-:-:S03]  /*0830*/  IMAD.WIDE R12, R19, 0x4, R34 ;  /* 0x00000004130c7825 */ /* 0x001fc600078e0222 */
[----:B--2---:R1:W-:Y:S04]  /*0840*/  STG.E desc[UR4][R34.64], R30 ;  /* 0x0000001e22007986 */ /* 0x0043e8000c101904 */
[----:B------:R-:W2:Y:S01]  /*0850*/  @P2 LDG.E R36, desc[UR4][R8.64+-0x4] ;  /* 0xfffffc0408242981 */ /* 0x000ea2000c1e1900 */
[----:B------:R-:W-:Y:S02]  /*0860*/  HFMA2 R37, -RZ, RZ, 0, 0 ;  /* 0x00000000ff257431 */ /* 0x000fe400000001ff */
[--C-:B------:R-:W-:Y:S02]  /*0870*/  IMAD R31, R2, R3, R29.reuse ;  /* 0x00000003021f7224 */ /* 0x100fe400078e021d */
[----:B------:R-:W-:Y:S01]  /*0880*/  IMAD.IADD R29, R18, 0x1, R29 ;  /* 0x00000001121d7824 */ /* 0x000fe200078e021d */
[----:B--2---:R1:W-:Y:S01]  /*0890*/  STG.E desc[UR4][R12.64], R36 ;  /* 0x000000240c007986 */ /* 0x0043e2000c101904 */
[----:B------:R-:W-:Y:S05]  /*08a0*/  @!P0 BRA `(.L_x_4) ;  /* 0x00000000000c8947 */ /* 0x000fea0003800000 */
[----:B------:R-:W0:Y:S02]  /*08b0*/  LDC.64 R14, c[0x0][0x380] ;  /* 0x0000e000ff0e7b82 */ /* 0x000e240000000a00 */
[----:B0-----:R-:W-:-:S05]  /*08c0*/  IMAD.WIDE R14, R29, 0x4, R14 ;  /* 0x000000041d0e7825 */ /* 0x001fca00078e020e */
[----:B------:R0:W5:Y:S02]  /*08d0*/  LDG.E R37, desc[UR4][R14.64] ;  /* 0x000000040e257981 */ /* 0x000164000c1e1900 */
.L_x_4:
[----:B------:R-:W-:Y:S05]  /*08e0*/  BSYNC.RECONVERGENT B0 ;  /* 0x0000000000007941 */ /* 0x000fea0003800200 */
.L_x_3:
[----:B0-----:R-:W-:Y:S01]  /*08f0*/  IADD3 R15, P5, PT, R18, R31, RZ ;  /* 0x0000001f120f7210 */ /* 0x001fe20007fbe0ff */
[----:B------:R-:W-:Y:S01]  /*0900*/  IMAD R27, R2, R3, R27 ;  /* 0x00000003021b7224 */ /* 0x000fe200078e021b */
[----:B-1----:R-:W-:Y:S01]  /*0910*/  P2R R30, PR, RZ, 0x1 ;  /* 0x00000001ff1e7803 */ /* 0x002fe20000000000 */
[----:B------:R-:W-:Y:S01]  /*0920*/  IMAD.WIDE R12, R19, 0x4, R12 ;  /* 0x00000004130c7825 */ /* 0x000fe200078e020c */
[----:B------:R-:W-:Y:S01]  /*0930*/  LEA.HI.X.SX32 R16, R31, R20, 0x1, P5 ;  /* 0x000000141f107211 */ /* 0x000fe200028f0eff */
[----:B------:R-:W0:Y:S01]  /*0940*/  @P3 LDC.64 R32, c[0x0][0x380] ;  /* 0x0000e000ff203b82 */ /* 0x000e220000000a00 */
[C---:B------:R-:W-:Y:S02]  /*0950*/  LEA R14, P5, R15.reuse, UR8, 0x2 ;  /* 0x000000080f0e7c11 */ /* 0x040fe4000f8a10ff */
[----:B-----5:R1:W-:Y:S01]  /*0960*/  STG.E desc[UR4][R12.64], R37 ;  /* 0x000000250c007986 */ /* 0x0203e2000c101904 */
[----:B------:R-:W-:Y:S02]  /*0970*/  ISETP.NE.AND P0, PT, R22, RZ, PT ;  /* 0x000000ff1600720c */ /* 0x000fe40003f05270 */
[----:B------:R-:W-:-:S02]  /*0980*/  LEA.HI.X R15, R15, UR9, R16, 0x2, P5 ;  /* 0x000000090f0f7c11 */ /* 0x000fc4000a8f1410 */
[----:B------:R-:W-:-:S04]  /*0990*/  IADD3 R17, P5, PT, R18, R27, RZ ;  /* 0x0000001b12117210 */ /* 0x000fc80007fbe0ff */
[----:B------:R-:W-:Y:S02]  /*09a0*/  LEA.HI.X.SX32 R28, R27, R20, 0x1, P5 ;  /* 0x000000141b1c7211 */ /* 0x000fe400028f0eff */
[----:B------:R-:W-:-:S04]  /*09b0*/  LEA R16, P5, R17, UR8, 0x2 ;  /* 0x0000000811107c11 */ /* 0x000fc8000f8a10ff */
[----:B------:R-:W-:Y:S01]  /*09c0*/  LEA.HI.X R17, R17, UR9, R28, 0x2, P5 ;  /* 0x0000000911117c11 */ /* 0x000fe2000a8f141c */
[----:B------:R-:W-:Y:S01]  /*09d0*/  IMAD.MOV.U32 R28, RZ, RZ, RZ ;  /* 0x000000ffff1c7224 */ /* 0x000fe200078e00ff */
[----:B-1----:R-:W-:Y:S01]  /*09e0*/  CS2R R36, SRZ ;  /* 0x0000000000247805 */ /* 0x002fe2000001ff00 */
[----:B------:R-:W-:Y:S01]  /*09f0*/  IMAD.WIDE R34, R19, 0x4, R12 ;  /* 0x0000000413227825 */ /* 0x000fe200078e020c */
[----:B------:R-:W-:-:S03]  /*0a00*/  ISETP.NE.AND P5, PT, R26, RZ, PT ;  /* 0x000000ff1a00720c */ /* 0x000fc60003fa5270 */
[----:B------:R1:W2:Y:S01]  /*0a10*/  @P4 LDG.E R28, desc[UR4][R8.64+0x4] ;  /* 0x00000404081c4981 */ /* 0x0002a2000c1e1900 */
[----:B------:R-:W-:Y:S02]  /*0a20*/  IMAD R0, R19, 0x9, R0 ;  /* 0x0000000913007824 */ /* 0x000fe400078e0200 */
[----:B------:R-:W-:Y:S01]  /*0a30*/  IMAD R21, R2, R3, R21 ;  /* 0x0000000302157224 */ /* 0x000fe200078e0215 */
[----:B-1----:R-:W1:Y:S01]  /*0a40*/  @P1 LDC.64 R8, c[0x0][0x380] ;  /* 0x0000e000ff081b82 */ /* 0x002e620000000a00 */
[----:B--2---:R2:W-:Y:S04]  /*0a50*/  STG.E desc[UR4][R34.64], R28 ;  /* 0x0000001c22007986 */ /* 0x0045e8000c101904 */
[----:B------:R-:W3:Y:S01]  /*0a60*/  @P0 LDG.E R36, desc[UR4][R4.64+-0x4] ;  /* 0xfffffc0404240981 */ /* 0x000ee2000c1e1900 */
[----:B------:R-:W-:Y:S01]  /*0a70*/  IMAD.WIDE R26, R0, 0x4, R6 ;  /* 0x00000004001a7825 */ /* 0x000fe200078e0206 */
[----:B------:R-:W-:-:S03]  /*0a80*/  ISETP.NE.AND P0, PT, R30, RZ, PT ;  /* 0x000000ff1e00720c */ /* 0x000fc60003f05270 */
[----:B0-----:R-:W-:Y:S01]  /*0a90*/  @P3 IMAD.WIDE R32, R21, 0x4, R32 ;  /* 0x0000000415203825 */ /* 0x001fe200078e0220 */
[----:B--2---:R-:W-:Y:S01]  /*0aa0*/  P2R R28, PR, RZ, 0x8 ;  /* 0x00000008ff1c7803 */ /* 0x004fe20000000000 */
[----:B---3--:R-:W-:Y:S04]  /*0ab0*/  STG.E desc[UR4][R26.64], R36 ;  /* 0x000000241a007986 */ /* 0x008fe8000c101904 */
[----:B------:R-:W2:Y:S01]  /*0ac0*/  @P3 LDG.E R37, desc[UR4][R32.64] ;  /* 0x0000000420253981 */ /* 0x000ea2000c1e1900 */
[----:B------:R-:W-:Y:S01]  /*0ad0*/  ISETP.NE.AND P3, PT, R24, RZ, PT ;  /* 0x000000ff1800720c */ /* 0x000fe20003f65270 */
[----:B------:R-:W-:Y:S01]  /*0ae0*/  IMAD.WIDE R12, R19, 0x4, R26 ;  /* 0x00000004130c7825 */ /* 0x000fe200078e021a */
[----:B------:R-:W-:-:S04]  /*0af0*/  MOV R30, RZ ;  /* 0x000000ff001e7202 */ /* 0x000fc80000000f00 */
[----:B--2---:R0:W-:Y:S07]  /*0b00*/  STG.E desc[UR4][R12.64], R37 ;  /* 0x000000250c007986 */ /* 0x0041ee000c101904 */
[----:B------:R2:W3:Y:S01]  /*0b10*/  @P3 LDG.E R30, desc[UR4][R4.64+0x4] ;  /* 0x00000404041e3981 */ /* 0x0004e2000c1e1900 */
[----:B------:R-:W-:Y:S01]  /*0b20*/  ISETP.NE.AND P3, PT, R22, RZ, PT ;  /* 0x000000ff1600720c */ /* 0x000fe20003f65270 */
[----:B------:R-:W-:-:S04]  /*0b30*/  IMAD.WIDE R34, R19, 0x4, R12 ;  /* 0x0000000413227825 */ /* 0x000fc800078e020c */
[----:B------:R-:W-:Y:S02]  /*0b40*/  IMAD.MOV.U32 R22, RZ, RZ, RZ ;  /* 0x000000ffff167224 */ /* 0x000fe400078e00ff */
[----:B------:R-:W-:Y:S01]  /*0b50*/  IMAD R25, R2, R3, R25 ;  /* 0x0000000302197224 */ /* 0x000fe200078e0219 */
[----:B0-----:R-:W-:Y:S01]  /*0b60*/  CS2R R36, SRZ ;  /* 0x0000000000247805 */ /* 0x001fe2000001ff00 */
[----:B--2---:R-:W0:Y:S01]  /*0b70*/  @P0 LDC.64 R4, c[0x0][0x380] ;  /* 0x0000e000ff040b82 */ /* 0x004e220000000a00 */
[----:B---3--:R2:W-:Y:S04]  /*0b80*/  STG.E desc[UR4][R34.64], R30 ;  /* 0x0000001e22007986 */ /* 0x0085e8000c101904 */
[----:B------:R-:W3:Y:S01]  /*0b90*/  @P5 LDG.E R22, desc[UR4][R10.64+-0x4] ;  /* 0xfffffc040a165981 */ /* 0x000ee2000c1e1900 */
[----:B------:R-:W-:-:S04]  /*0ba0*/  IMAD.WIDE R26, R19, 0x4, R34 ;  /* 0x00000004131a7825 */ /* 0x000fc800078e0222 */
[----:B-1----:R-:W-:Y:S01]  /*0bb0*/  @P1 IMAD.WIDE R8, R25, 0x4, R8 ;  /* 0x0000000419081825 */ /* 0x002fe200078e0208 */
[----:B---3--:R1:W-:Y:S04]  /*0bc0*/  STG.E desc[UR4][R26.64], R22 ;  /* 0x000000161a007986 */ /* 0x0083e8000c101904 */
[----:B------:R-:W3:Y:S01]  /*0bd0*/  @P1 LDG.E R36, desc[UR4][R8.64] ;  /* 0x0000000408241981 */ /* 0x000ee2000c1e1900 */
[----:B------:R-:W-:-:S05]  /*0be0*/  IMAD.WIDE R12, R19, 0x4, R26 ;  /* 0x00000004130c7825 */ /* 0x000fca00078e021a */
[----:B---3--:R3:W-:Y:S04]  /*0bf0*/  STG.E desc[UR4][R12.64], R36 ;  /* 0x000000240c007986 */ /* 0x0087e8000c101904 */
[----:B------:R-:W4:Y:S01]  /*0c00*/  @P6 LDG.E R37, desc[UR4][R10.64+0x4] ;  /* 0x000004040a256981 */ /* 0x000f22000c1e1900 */
[----:B------:R-:W-:-:S04]  /*0c10*/  IMAD.WIDE R32, R19, 0x4, R12 ;  /* 0x0000000413207825 */ /* 0x000fc800078e020c */
[----:B--2---:R-:W-:Y:S02]  /*0c20*/  IMAD.MOV.U32 R35, RZ, RZ, RZ ;  /* 0x000000ffff237224 */ /* 0x004fe400078e00ff */
[----:B-1----:R-:W-:Y:S02]  /*0c30*/  HFMA2 R22, -RZ, RZ, 0, 0 ;  /* 0x00000000ff167431 */ /* 0x002fe400000001ff */
[----:B------:R-:W-:Y:S01]  /*0c40*/  IMAD R29, R2, R3, R29 ;  /* 0x00000003021d7224 */ /* 0x000fe200078e021d */
[----:B----4-:R1:W-:Y:S04]  /*0c50*/  STG.E desc[UR4][R32.64], R37 ;  /* 0x0000002520007986 */ /* 0x0103e8000c101904 */
[----:B------:R-:W2:Y:S01]  /*0c60*/  @P2 LDG.E R35, desc[UR4][R14.64+-0x4] ;  /* 0xfffffc040e232981 */ /* 0x000ea2000c1e1900 */
[----:B------:R-:W-:-:S04]  /*0c70*/  IMAD.WIDE R8, R19, 0x4, R32 ;  /* 0x0000000413087825 */ /* 0x000fc800078e0220 */
[----:B0-----:R-:W-:Y:S01]  /*0c80*/  @P0 IMAD.WIDE R4, R29, 0x4, R4 ;  /* 0x000000041d040825 */ /* 0x001fe200078e0204 */
[----:B--2---:R0:W-:Y:S04]  /*0c90*/  STG.E desc[UR4][R8.64], R35 ;  /* 0x0000002308007986 */ /* 0x0041e8000c101904 */
[----:B------:R-:W2:Y:S01]  /*0ca0*/  @P0 LDG.E R22, desc[UR4][R4.64] ;  /* 0x0000000404160981 */ /* 0x000ea2000c1e1900 */
[----:B------:R-:W-:-:S04]  /*0cb0*/  IMAD.WIDE R10, R19, 0x4, R8 ;  /* 0x00000004130a7825 */ /* 0x000fc800078e0208 */
[----:B------:R-:W-:Y:S01]  /*0cc0*/  IMAD.MOV.U32 R30, RZ, RZ, RZ ;  /* 0x000000ffff1e7224 */ /* 0x000fe200078e00ff */
[----:B--2---:R2:W-:Y:S05]  /*0cd0*/  STG.E desc[UR4][R10.64], R22 ;  /* 0x000000160a007986 */ /* 0x0045ea000c101904 */
[----:B------:R-:W4:Y:S01]  /*0ce0*/  @P4 LDG.E R30, desc[UR4][R14.64+0x4] ;  /* 0x000004040e1e4981 */ /* 0x000f22000c1e1900 */
[----:B---3--:R-:W-:-:S04]  /*0cf0*/  IMAD.WIDE R12, R19, 0x4, R10 ;  /* 0x00000004130c7825 */ /* 0x008fc800078e020a */
[----:B-1----:R-:W-:Y:S02]  /*0d00*/  IMAD.MOV.U32 R33, RZ, RZ, RZ ;  /* 0x000000ffff217224 */ /* 0x002fe400078e00ff */
[----:B0-----:R-:W-:Y:S02]  /*0d10*/  IMAD R9, R19, 0x9, R0 ;  /* 0x0000000913097824 */ /* 0x001fe400078e0200 */
[----:B------:R-:W-:Y:S01]  /*0d20*/  IMAD R21, R2, R3, R21 ;  /* 0x0000000302157224 */ /* 0x000fe200078e0215 */
[----:B----4-:R-:W-:Y:S04]  /*0d30*/  STG.E desc[UR4][R12.64], R30 ;  /* 0x0000001e0c007986 */ /* 0x010fe8000c101904 */
[----:B------:R-:W3:Y:S01]  /*0d40*/  @P3 LDG.E R33, desc[UR4][R16.64+-0x4] ;  /* 0xfffffc0410213981 */ /* 0x000ee2000c1e1900 */
[----:B------:R-:W-:Y:S01]  /*0d50*/  ISETP.NE.AND P3, PT, R28, RZ, PT ;  /* 0x000000ff1c00720c */ /* 0x000fe20003f65270 */
[----:B------:R-:W-:-:S12]  /*0d60*/  IMAD.WIDE R6, R9, 0x4, R6 ;  /* 0x0000000409067825 */ /* 0x000fd800078e0206 */
[----:B------:R-:W0:Y:S02]  /*0d70*/  @P3 LDC.64 R26, c[0x0][0x380] ;  /* 0x0000e000ff1a3b82 */ /* 0x000e240000000a00 */
[----:B0-----:R-:W-:Y:S01]  /*0d80*/  @P3 IMAD.WIDE R8, R21, 0x4, R26 ;  /* 0x0000000415083825 */ /* 0x001fe200078e021a */
[----:B------:R-:W-:Y:S01]  /*0d90*/  MOV R21, RZ ;  /* 0x000000ff00157202 */ /* 0x000fe20000000f00 */
[----:B---3--:R0:W-:Y:S05]  /*0da0*/  STG.E desc[UR4][R6.64], R33 ;  /* 0x0000002106007986 */ /* 0x0081ea000c101904 */
[----:B------:R-:W3:Y:S01]  /*0db0*/  @P3 LDG.E R21, desc[UR4][R8.64] ;  /* 0x0000000408153981 */ /* 0x000ee2000c1e1900 */
[----:B------:R-:W-:Y:S01]  /*0dc0*/  ISETP.NE.AND P3, PT, R24, RZ, PT ;  /* 0x000000ff1800720c */ /* 0x000fe20003f65270 */
[----:B--2---:R-:W-:-:S04]  /*0dd0*/  IMAD.WIDE R10, R19, 0x4, R6 ;  /* 0x00000004130a7825 */ /* 0x004fc800078e0206 */
[----:B------:R-:W-:Y:S02]  /*0de0*/  IMAD.MOV.U32 R15, RZ, RZ, RZ ;  /* 0x000000ffff0f7224 */ /* 0x000fe400078e00ff */
[----:B------:R-:W-:Y:S01]  /*0df0*/  IMAD R5, R2, R3, R23 ;  /* 0x0000000302057224 */ /* 0x000fe200078e0217 */
[----:B---3--:R1:W-:Y:S05]  /*0e00*/  STG.E desc[UR4][R10.64], R21 ;  /* 0x000000150a007986 */ /* 0x0083ea000c101904 */
[----:B------:R-:W2:Y:S01]  /*0e10*/  @P3 LDG.E R15, desc[UR4][R16.64+0x4] ;  /* 0x00000404100f3981 */ /* 0x000ea2000c1e1900 */
[----:B------:R-:W-:Y:S01]  /*0e20*/  IADD3 R0, P3, PT, R18, R5, RZ ;  /* 0x0000000512007210 */ /* 0x000fe20007f7e0ff */
[----:B0-----:R-:W-:-:S03]  /*0e30*/  IMAD.WIDE R6, R19, 0x4, R10 ;  /* 0x0000000413067825 */ /* 0x001fc600078e020a */
[----:B------:R-:W-:Y:S01]  /*0e40*/  LEA.HI.X.SX32 R5, R5, R20, 0x1, P3 ;  /* 0x0000001405057211 */ /* 0x000fe200018f0eff */
[----:B------:R-:W-:Y:S01]  /*0e50*/  IMAD.MOV.U32 R23, RZ, RZ, RZ ;  /* 0x000000ffff177224 */ /* 0x000fe200078e00ff */
[C---:B------:R-:W-:Y:S01]  /*0e60*/  LEA R4, P3, R0.reuse, UR8, 0x2 ;  /* 0x0000000800047c11 */ /* 0x040fe2000f8610ff */
[----:B-1----:R-:W0:Y:S03]  /*0e70*/  @P1 LDC.64 R10, c[0x0][0x380] ;  /* 0x0000e000ff0a1b82 */ /* 0x002e260000000a00 */
[----:B------:R-:W-:Y:S01]  /*0e80*/  LEA.HI.X R5, R0, UR9, R5, 0x2, P3 ;  /* 0x0000000900057c11 */ /* 0x000fe200098f1405 */
[----:B--2---:R1:W-:Y:S04]  /*0e90*/  STG.E desc[UR4][R6.64], R15 ;  /* 0x0000000f06007986 */ /* 0x0043e8000c101904 */
[----:B------:R-:W2:Y:S01]  /*0ea0*/  @P5 LDG.E R23, desc[UR4][R4.64+-0x4] ;  /* 0xfffffc0404175981 */ /* 0x000ea2000c1e1900 */
[----:B------:R-:W-:-:S02]  /*0eb0*/  HFMA2 R17, -RZ, RZ, 0, 0 ;  /* 0x00000000ff117431 */ /* 0x000fc400000001ff */
[----:B------:R-:W-:Y:S02]  /*0ec0*/  IMAD R25, R2, R3, R25 ;  /* 0x0000000302197224 */ /* 0x000fe400078e0219 */
[----:B------:R-:W-:-:S04]  /*0ed0*/  IMAD.WIDE R8, R19, 0x4, R6 ;  /* 0x0000000413087825 */ /* 0x000fc800078e0206 */
[----:B0-----:R-:W-:Y:S01]  /*0ee0*/  @P1 IMAD.WIDE R10, R25, 0x4, R10 ;  /* 0x00000004190a1825 */ /* 0x001fe200078e020a */
[----:B--2---:R0:W-:Y:S04]  /*0ef0*/  STG.E desc[UR4][R8.64], R23 ;  /* 0x0000001708007986 */ /* 0x0041e8000c101904 */
[----:B------:R-:W2:Y:S01]  /*0f00*/  @P1 LDG.E R17, desc[UR4][R10.64] ;  /* 0x000000040a111981 */ /* 0x000ea2000c1e1900 */
[----:B------:R-:W-:-:S04]  /*0f10*/  IMAD.WIDE R12, R19, 0x4, R8 ;  /* 0x00000004130c7825 */ /* 0x000fc800078e0208 */
[----:B------:R-:W-:Y:S02]  /*0f20*/  IMAD.MOV.U32 R21, RZ, RZ, RZ ;  /* 0x000000ffff157224 */ /* 0x000fe400078e00ff */
[----:B-1----:R-:W-:Y:S01]  /*0f30*/  IMAD R7, R2, R3, R31 ;  /* 0x0000000302077224 */ /* 0x002fe200078e021f */
[----:B0-----:R-:W0:Y:S04]  /*0f40*/  @P0 LDC.64 R8, c[0x0][0x380] ;  /* 0x0000e000ff080b82 */ /* 0x001e280000000a00 */
[----:B------:R-:W-:Y:S01]  /*0f50*/  IADD3 R18, P1, PT, R18, R7, RZ ;  /* 0x0000000712127210 */ /* 0x000fe20007f3e0ff */
[----:B--2---:R1:W-:Y:S04]  /*0f60*/  STG.E desc[UR4][R12.64], R17 ;  /* 0x000000110c007986 */ /* 0x0043e8000c101904 */
[----:B------:R-:W2:Y:S01]  /*0f70*/  @P6 LDG.E R21, desc[UR4][R4.64+0x4] ;  /* 0x0000040404156981 */ /* 0x000ea2000c1e1900 */
[----:B------:R-:W-:Y:S01]  /*0f80*/  LEA.HI.X.SX32 R7, R7, R20, 0x1, P1 ;  /* 0x0000001407077211 */ /* 0x000fe200008f0eff */
[----:B------:R-:W-:Y:S01]  /*0f90*/  IMAD.MOV.U32 R11, RZ, RZ, RZ ;  /* 0x000000ffff0b7224 */ /* 0x000fe200078e00ff */
[----:B------:R-:W-:-:S04]  /*0fa0*/  LEA R14, P1, R18, UR8, 0x2 ;  /* 0x00000008120e7c11 */ /* 0x000fc8000f8210ff */
[----:B------:R-:W-:Y:S01]  /*0fb0*/  LEA.HI.X R15, R18, UR9, R7, 0x2, P1 ;  /* 0x00000009120f7c11 */ /* 0x000fe200088f1407 */
[----:B------:R-:W-:-:S05]  /*0fc0*/  IMAD.WIDE R6, R19, 0x4, R12 ;  /* 0x0000000413067825 */ /* 0x000fca00078e020c */
[----:B--2---:R2:W-:Y:S04]  /*0fd0*/  STG.E desc[UR4][R6.64], R21 ;  /* 0x0000001506007986 */ /* 0x0045e8000c101904 */
[----:B------:R-:W3:Y:S01]  /*0fe0*/  @P2 LDG.E R11, desc[UR4][R14.64+-0x4] ;  /* 0xfffffc040e0b2981 */ /* 0x000ee2000c1e1900 */
[----:B------:R-:W-:Y:S01]  /*0ff0*/  IMAD R5, R2, R3, R29 ;  /* 0x0000000302057224 */ /* 0x000fe200078e021d */
[----:B-1----:R-:W-:Y:S01]  /*1000*/  MOV R13, RZ ;  /* 0x000000ff000d7202 */ /* 0x002fe20000000f00 */
[----:B------:R-:W-:-:S04]  /*1010*/  IMAD.WIDE R2, R19, 0x4, R6 ;  /* 0x0000000413027825 */ /* 0x000fc800078e0206 */
[----:B0-----:R-:W-:Y:S01]  /*1020*/  @P0 IMAD.WIDE R4, R5, 0x4, R8 ;  /* 0x0000000405040825 */ /* 0x001fe200078e0208 */
[----:B---3--:R0:W-:Y:S04]  /*1030*/  STG.E desc[UR4][R2.64], R11 ;  /* 0x0000000b02007986 */ /* 0x0081e8000c101904 */
[----:B------:R-:W3:Y:S01]  /*1040*/  @P0 LDG.E R13, desc[UR4][R4.64] ;  /* 0x00000004040d0981 */ /* 0x000ee2000c1e1900 */
[----:B------:R-:W-:Y:S01]  /*1050*/  IMAD.WIDE R8, R19, 0x4, R2 ;  /* 0x0000000413087825 */ /* 0x000fe200078e0202 */
[----:B------:R-:W-:Y:S03]  /*1060*/  BSSY.RECONVERGENT B0, `(.L_x_5) ;  /* 0x0000006000007945 */ /* 0x000fe60003800200 */
[----:B------:R-:W-:-:S02]  /*1070*/  IMAD.MOV.U32 R17, RZ, RZ, RZ ;  /* 0x000000ffff117224 */ /* 0x000fc400078e00ff */
[----:B--2---:R-:W-:Y:S01]  /*1080*/  IMAD.WIDE R6, R19, 0x4, R8 ;  /* 0x0000000413067825 */ /* 0x004fe200078e0208 */
[----:B---3--:R0:W-:Y:S01]  /*1090*/  STG.E desc[UR4][R8.64], R13 ;  /* 0x0000000d08007986 */ /* 0x0081e2000c101904 */
[----:B------:R-:W-:Y:S05]  /*10a0*/  @!P4 BRA `(.L_x_6) ;  /* 0x000000000004c947 */ /* 0x000fea0003800000 */
[----:B------:R1:W5:Y:S02]  /*10b0*/  LDG.E R17, desc[UR4][R14.64+0x4] ;  /* 0x000004040e117981 */ /* 0x000364000c1e1900 */
.L_x_6:
[----:B------:R-:W-:Y:S05]  /*10c0*/  BSYNC.RECONVERGENT B0 ;  /* 0x0000000000007941 */ /* 0x000fea0003800200 */
.L_x_5:
[----:B-----5:R-:W-:Y:S01]  /*10d0*/  STG.E desc[UR4][R6.64], R17 ;  /* 0x0000001106007986 */ /* 0x020fe2000c101904 */
[----:B------:R-:W-:Y:S05]  /*10e0*/  EXIT ;  /* 0x000000000000794d */ /* 0x000fea0003800000 */
.L_x_7:
        /* <DEDUP_REMOVED lines=9> */
.L_x_9:


//--------------------- .nv.shared._Z12matMulSharedPKfS0_Pfiii --------------------------
	.section	.nv.shared._Z12matMulSharedPKfS0_Pfiii,"aw",@nobits
	.sectionflags	@""
	.align	4
.nv.shared._Z12matMulSharedPKfS0_Pfiii:
	.zero		3072


//--------------------- .nv.shared.reserved.0     --------------------------
	.section	.nv.shared.reserved.0,"aw",@nobits
	.weak		__nv_reservedSMEM_offset_0_alias
	.size		__nv_reservedSMEM_offset_0_alias, 0, 64
	.other		__nv_reservedSMEM_offset_0_alias,@"STO_CUDA_RESERVED_SHARED STV_DEFAULT"
__nv_reservedSMEM_offset_0_alias:
	.zero		0
	.zero		64


//--------------------- .nv.constant0._Z12matMulSharedPKfS0_Pfiii --------------------------
	.section	.nv.constant0._Z12matMulSharedPKfS0_Pfiii,"a",@progbits
	.sectionflags	@""
	.align	4
.nv.constant0._Z12matMulSharedPKfS0_Pfiii:
	.zero		932


//--------------------- .nv.constant0._Z12im2colKernelPKfPfiiiii --------------------------
	.section	.nv.constant0._Z12im2colKernelPKfPfiiiii,"a",@progbits
	.sectionflags	@""
	.align	4
.nv.constant0._Z12im2colKernelPKfPfiiiii:
	.zero		932


//--------------------- SYMBOLS --------------------------

	.type		.nv.reservedSmem.offset0,@object
	.size		.nv.reservedSmem.offset0,0x4
	.type		.nv.reservedSmem.cap,@object
	.size		.nv.reservedSmem.cap,0x4
